//
// Generated by NVIDIA NVVM Compiler
//
// Compiler Build ID: CL-36424714
// Cuda compilation tools, release 13.0, V13.0.88
// Based on NVVM 20.0.0
//

.version 9.0
.target sm_100
.address_size 64

	// .globl	_Z22compute_forces_nsquarePKfS0_S0_PfS1_if

.visible .entry _Z22compute_forces_nsquarePKfS0_S0_PfS1_if(
	.param .u64 .ptr .align 1 _Z22compute_forces_nsquarePKfS0_S0_PfS1_if_param_0,
	.param .u64 .ptr .align 1 _Z22compute_forces_nsquarePKfS0_S0_PfS1_if_param_1,
	.param .u64 .ptr .align 1 _Z22compute_forces_nsquarePKfS0_S0_PfS1_if_param_2,
	.param .u64 .ptr .align 1 _Z22compute_forces_nsquarePKfS0_S0_PfS1_if_param_3,
	.param .u64 .ptr .align 1 _Z22compute_forces_nsquarePKfS0_S0_PfS1_if_param_4,
	.param .u32 _Z22compute_forces_nsquarePKfS0_S0_PfS1_if_param_5,
	.param .f32 _Z22compute_forces_nsquarePKfS0_S0_PfS1_if_param_6
)
{
	.reg .pred 	%p<33>;
	.reg .b32 	%r<45>;
	.reg .b32 	%f<325>;
	.reg .b64 	%rd<66>;

	ld.param.u64 	%rd30, [_Z22compute_forces_nsquarePKfS0_S0_PfS1_if_param_0];
	ld.param.u64 	%rd31, [_Z22compute_forces_nsquarePKfS0_S0_PfS1_if_param_1];
	ld.param.u64 	%rd32, [_Z22compute_forces_nsquarePKfS0_S0_PfS1_if_param_2];
	ld.param.u64 	%rd28, [_Z22compute_forces_nsquarePKfS0_S0_PfS1_if_param_3];
	ld.param.u64 	%rd29, [_Z22compute_forces_nsquarePKfS0_S0_PfS1_if_param_4];
	ld.param.u32 	%r24, [_Z22compute_forces_nsquarePKfS0_S0_PfS1_if_param_5];
	ld.param.f32 	%f130, [_Z22compute_forces_nsquarePKfS0_S0_PfS1_if_param_6];
	cvta.to.global.u64 	%rd1, %rd32;
	cvta.to.global.u64 	%rd2, %rd31;
	cvta.to.global.u64 	%rd3, %rd30;
	mov.u32 	%r25, %ctaid.x;
	mov.u32 	%r26, %ntid.x;
	mov.u32 	%r27, %tid.x;
	mad.lo.s32 	%r1, %r25, %r26, %r27;
	setp.ge.s32 	%p1, %r1, %r24;
	@%p1 bra 	$L__BB0_51;
	mul.wide.s32 	%rd33, %r1, 4;
	add.s64 	%rd34, %rd3, %rd33;
	ld.global.nc.f32 	%f1, [%rd34];
	add.s64 	%rd35, %rd2, %rd33;
	ld.global.nc.f32 	%f2, [%rd35];
	setp.lt.s32 	%p2, %r1, 1;
	mov.f32 	%f275, 0f00000000;
	mov.b32 	%r43, 0;
	mov.f32 	%f276, %f275;
	@%p2 bra 	$L__BB0_23;
	min.s32 	%r30, %r1, %r24;
	max.s32 	%r43, %r30, 1;
	and.b32  	%r3, %r43, 3;
	setp.lt.s32 	%p3, %r30, 4;
	mov.f32 	%f276, 0f00000000;
	mov.b32 	%r38, 0;
	mov.f32 	%f275, %f276;
	@%p3 bra 	$L__BB0_13;
	and.b32  	%r38, %r43, 2147483644;
	neg.s32 	%r36, %r38;
	add.s64 	%rd62, %rd3, 8;
	add.s64 	%rd61, %rd2, 8;
	add.s64 	%rd60, %rd1, 8;
	mov.f32 	%f276, 0f00000000;
$L__BB0_4:
	.pragma "nounroll";
	ld.global.nc.f32 	%f135, [%rd62+-8];
	sub.f32 	%f5, %f135, %f1;
	ld.global.nc.f32 	%f136, [%rd61+-8];
	sub.f32 	%f6, %f136, %f2;
	mul.f32 	%f137, %f6, %f6;
	fma.rn.f32 	%f138, %f5, %f5, %f137;
	add.f32 	%f7, %f130, %f138;
	setp.leu.f32 	%p4, %f7, 0f2EDBE6FF;
	@%p4 bra 	$L__BB0_6;
	sqrt.rn.f32 	%f139, %f7;
	mul.f32 	%f140, %f7, %f139;
	ld.global.nc.f32 	%f141, [%rd60+-8];
	div.rn.f32 	%f142, %f141, %f140;
	min.f32 	%f143, %f142, 0f501502F9;
	fma.rn.f32 	%f275, %f5, %f143, %f275;
	fma.rn.f32 	%f276, %f6, %f143, %f276;
$L__BB0_6:
	ld.global.nc.f32 	%f144, [%rd62+-4];
	sub.f32 	%f12, %f144, %f1;
	ld.global.nc.f32 	%f145, [%rd61+-4];
	sub.f32 	%f13, %f145, %f2;
	mul.f32 	%f146, %f13, %f13;
	fma.rn.f32 	%f147, %f12, %f12, %f146;
	add.f32 	%f14, %f130, %f147;
	setp.leu.f32 	%p5, %f14, 0f2EDBE6FF;
	@%p5 bra 	$L__BB0_8;
	sqrt.rn.f32 	%f148, %f14;
	mul.f32 	%f149, %f14, %f148;
	ld.global.nc.f32 	%f150, [%rd60+-4];
	div.rn.f32 	%f151, %f150, %f149;
	min.f32 	%f152, %f151, 0f501502F9;
	fma.rn.f32 	%f275, %f12, %f152, %f275;
	fma.rn.f32 	%f276, %f13, %f152, %f276;
$L__BB0_8:
	ld.global.nc.f32 	%f153, [%rd62];
	sub.f32 	%f19, %f153, %f1;
	ld.global.nc.f32 	%f154, [%rd61];
	sub.f32 	%f20, %f154, %f2;
	mul.f32 	%f155, %f20, %f20;
	fma.rn.f32 	%f156, %f19, %f19, %f155;
	add.f32 	%f21, %f130, %f156;
	setp.leu.f32 	%p6, %f21, 0f2EDBE6FF;
	@%p6 bra 	$L__BB0_10;
	sqrt.rn.f32 	%f157, %f21;
	mul.f32 	%f158, %f21, %f157;
	ld.global.nc.f32 	%f159, [%rd60];
	div.rn.f32 	%f160, %f159, %f158;
	min.f32 	%f161, %f160, 0f501502F9;
	fma.rn.f32 	%f275, %f19, %f161, %f275;
	fma.rn.f32 	%f276, %f20, %f161, %f276;
$L__BB0_10:
	ld.global.nc.f32 	%f162, [%rd62+4];
	sub.f32 	%f26, %f162, %f1;
	ld.global.nc.f32 	%f163, [%rd61+4];
	sub.f32 	%f27, %f163, %f2;
	mul.f32 	%f164, %f27, %f27;
	fma.rn.f32 	%f165, %f26, %f26, %f164;
	add.f32 	%f28, %f130, %f165;
	setp.leu.f32 	%p7, %f28, 0f2EDBE6FF;
	@%p7 bra 	$L__BB0_12;
	sqrt.rn.f32 	%f166, %f28;
	mul.f32 	%f167, %f28, %f166;
	ld.global.nc.f32 	%f168, [%rd60+4];
	div.rn.f32 	%f169, %f168, %f167;
	min.f32 	%f170, %f169, 0f501502F9;
	fma.rn.f32 	%f275, %f26, %f170, %f275;
	fma.rn.f32 	%f276, %f27, %f170, %f276;
$L__BB0_12:
	add.s32 	%r36, %r36, 4;
	add.s64 	%rd62, %rd62, 16;
	add.s64 	%rd61, %rd61, 16;
	add.s64 	%rd60, %rd60, 16;
	setp.ne.s32 	%p8, %r36, 0;
	@%p8 bra 	$L__BB0_4;
$L__BB0_13:
	setp.eq.s32 	%p9, %r3, 0;
	@%p9 bra 	$L__BB0_23;
	setp.eq.s32 	%p10, %r3, 1;
	@%p10 bra 	$L__BB0_20;
	mul.wide.u32 	%rd36, %r38, 4;
	add.s64 	%rd13, %rd3, %rd36;
	ld.global.nc.f32 	%f172, [%rd13];
	sub.f32 	%f37, %f172, %f1;
	add.s64 	%rd14, %rd2, %rd36;
	ld.global.nc.f32 	%f173, [%rd14];
	sub.f32 	%f38, %f173, %f2;
	mul.f32 	%f174, %f38, %f38;
	fma.rn.f32 	%f175, %f37, %f37, %f174;
	add.f32 	%f39, %f130, %f175;
	setp.leu.f32 	%p11, %f39, 0f2EDBE6FF;
	add.s64 	%rd15, %rd1, %rd36;
	@%p11 bra 	$L__BB0_17;
	sqrt.rn.f32 	%f176, %f39;
	mul.f32 	%f177, %f39, %f176;
	ld.global.nc.f32 	%f178, [%rd15];
	div.rn.f32 	%f179, %f178, %f177;
	min.f32 	%f180, %f179, 0f501502F9;
	fma.rn.f32 	%f275, %f37, %f180, %f275;
	fma.rn.f32 	%f276, %f38, %f180, %f276;
$L__BB0_17:
	ld.global.nc.f32 	%f181, [%rd13+4];
	sub.f32 	%f44, %f181, %f1;
	ld.global.nc.f32 	%f182, [%rd14+4];
	sub.f32 	%f45, %f182, %f2;
	mul.f32 	%f183, %f45, %f45;
	fma.rn.f32 	%f184, %f44, %f44, %f183;
	add.f32 	%f46, %f130, %f184;
	setp.leu.f32 	%p12, %f46, 0f2EDBE6FF;
	@%p12 bra 	$L__BB0_19;
	sqrt.rn.f32 	%f185, %f46;
	mul.f32 	%f186, %f46, %f185;
	ld.global.nc.f32 	%f187, [%rd15+4];
	div.rn.f32 	%f188, %f187, %f186;
	min.f32 	%f189, %f188, 0f501502F9;
	fma.rn.f32 	%f275, %f44, %f189, %f275;
	fma.rn.f32 	%f276, %f45, %f189, %f276;
$L__BB0_19:
	add.s32 	%r38, %r38, 2;
$L__BB0_20:
	and.b32  	%r32, %r43, 1;
	setp.eq.b32 	%p13, %r32, 1;
	not.pred 	%p14, %p13;
	@%p14 bra 	$L__BB0_23;
	mul.wide.u32 	%rd37, %r38, 4;
	add.s64 	%rd38, %rd3, %rd37;
	ld.global.nc.f32 	%f190, [%rd38];
	sub.f32 	%f55, %f190, %f1;
	add.s64 	%rd39, %rd2, %rd37;
	ld.global.nc.f32 	%f191, [%rd39];
	sub.f32 	%f56, %f191, %f2;
	mul.f32 	%f192, %f56, %f56;
	fma.rn.f32 	%f193, %f55, %f55, %f192;
	add.f32 	%f57, %f130, %f193;
	setp.leu.f32 	%p15, %f57, 0f2EDBE6FF;
	@%p15 bra 	$L__BB0_23;
	sqrt.rn.f32 	%f194, %f57;
	mul.f32 	%f195, %f57, %f194;
	add.s64 	%rd41, %rd1, %rd37;
	ld.global.nc.f32 	%f196, [%rd41];
	div.rn.f32 	%f197, %f196, %f195;
	min.f32 	%f198, %f197, 0f501502F9;
	fma.rn.f32 	%f275, %f55, %f198, %f275;
	fma.rn.f32 	%f276, %f56, %f198, %f276;
$L__BB0_23:
	setp.ge.s32 	%p16, %r43, %r24;
	@%p16 bra 	$L__BB0_28;
	setp.eq.s32 	%p17, %r1, %r43;
	@%p17 bra 	$L__BB0_27;
	mul.wide.u32 	%rd42, %r43, 4;
	add.s64 	%rd43, %rd3, %rd42;
	ld.global.nc.f32 	%f199, [%rd43];
	sub.f32 	%f62, %f199, %f1;
	add.s64 	%rd44, %rd2, %rd42;
	ld.global.nc.f32 	%f200, [%rd44];
	sub.f32 	%f63, %f200, %f2;
	mul.f32 	%f201, %f63, %f63;
	fma.rn.f32 	%f202, %f62, %f62, %f201;
	add.f32 	%f64, %f130, %f202;
	setp.leu.f32 	%p18, %f64, 0f2EDBE6FF;
	@%p18 bra 	$L__BB0_27;
	sqrt.rn.f32 	%f203, %f64;
	mul.f32 	%f204, %f64, %f203;
	add.s64 	%rd46, %rd1, %rd42;
	ld.global.nc.f32 	%f205, [%rd46];
	div.rn.f32 	%f206, %f205, %f204;
	min.f32 	%f207, %f206, 0f501502F9;
	fma.rn.f32 	%f275, %f62, %f207, %f275;
	fma.rn.f32 	%f276, %f63, %f207, %f276;
$L__BB0_27:
	add.s32 	%r43, %r43, 1;
$L__BB0_28:
	setp.ge.s32 	%p19, %r43, %r24;
	@%p19 bra 	$L__BB0_50;
	sub.s32 	%r14, %r24, %r43;
	and.b32  	%r15, %r14, 3;
	sub.s32 	%r33, %r43, %r24;
	setp.gt.u32 	%p20, %r33, -4;
	@%p20 bra 	$L__BB0_40;
	and.b32  	%r34, %r14, -4;
	neg.s32 	%r41, %r34;
	mul.wide.u32 	%rd47, %r43, 4;
	add.s64 	%rd48, %rd47, 8;
	add.s64 	%rd65, %rd3, %rd48;
	add.s64 	%rd64, %rd2, %rd48;
	add.s64 	%rd63, %rd1, %rd48;
$L__BB0_31:
	.pragma "nounroll";
	ld.global.nc.f32 	%f209, [%rd65+-8];
	sub.f32 	%f73, %f209, %f1;
	ld.global.nc.f32 	%f210, [%rd64+-8];
	sub.f32 	%f74, %f210, %f2;
	mul.f32 	%f211, %f74, %f74;
	fma.rn.f32 	%f212, %f73, %f73, %f211;
	add.f32 	%f75, %f130, %f212;
	setp.leu.f32 	%p21, %f75, 0f2EDBE6FF;
	@%p21 bra 	$L__BB0_33;
	sqrt.rn.f32 	%f213, %f75;
	mul.f32 	%f214, %f75, %f213;
	ld.global.nc.f32 	%f215, [%rd63+-8];
	div.rn.f32 	%f216, %f215, %f214;
	min.f32 	%f217, %f216, 0f501502F9;
	fma.rn.f32 	%f275, %f73, %f217, %f275;
	fma.rn.f32 	%f276, %f74, %f217, %f276;
$L__BB0_33:
	ld.global.nc.f32 	%f218, [%rd65+-4];
	sub.f32 	%f80, %f218, %f1;
	ld.global.nc.f32 	%f219, [%rd64+-4];
	sub.f32 	%f81, %f219, %f2;
	mul.f32 	%f220, %f81, %f81;
	fma.rn.f32 	%f221, %f80, %f80, %f220;
	add.f32 	%f82, %f130, %f221;
	setp.leu.f32 	%p22, %f82, 0f2EDBE6FF;
	@%p22 bra 	$L__BB0_35;
	sqrt.rn.f32 	%f222, %f82;
	mul.f32 	%f223, %f82, %f222;
	ld.global.nc.f32 	%f224, [%rd63+-4];
	div.rn.f32 	%f225, %f224, %f223;
	min.f32 	%f226, %f225, 0f501502F9;
	fma.rn.f32 	%f275, %f80, %f226, %f275;
	fma.rn.f32 	%f276, %f81, %f226, %f276;
$L__BB0_35:
	ld.global.nc.f32 	%f227, [%rd65];
	sub.f32 	%f87, %f227, %f1;
	ld.global.nc.f32 	%f228, [%rd64];
	sub.f32 	%f88, %f228, %f2;
	mul.f32 	%f229, %f88, %f88;
	fma.rn.f32 	%f230, %f87, %f87, %f229;
	add.f32 	%f89, %f130, %f230;
	setp.leu.f32 	%p23, %f89, 0f2EDBE6FF;
	@%p23 bra 	$L__BB0_37;
	sqrt.rn.f32 	%f231, %f89;
	mul.f32 	%f232, %f89, %f231;
	ld.global.nc.f32 	%f233, [%rd63];
	div.rn.f32 	%f234, %f233, %f232;
	min.f32 	%f235, %f234, 0f501502F9;
	fma.rn.f32 	%f275, %f87, %f235, %f275;
	fma.rn.f32 	%f276, %f88, %f235, %f276;
$L__BB0_37:
	ld.global.nc.f32 	%f236, [%rd65+4];
	sub.f32 	%f94, %f236, %f1;
	ld.global.nc.f32 	%f237, [%rd64+4];
	sub.f32 	%f95, %f237, %f2;
	mul.f32 	%f238, %f95, %f95;
	fma.rn.f32 	%f239, %f94, %f94, %f238;
	add.f32 	%f96, %f130, %f239;
	setp.leu.f32 	%p24, %f96, 0f2EDBE6FF;
	@%p24 bra 	$L__BB0_39;
	sqrt.rn.f32 	%f240, %f96;
	mul.f32 	%f241, %f96, %f240;
	ld.global.nc.f32 	%f242, [%rd63+4];
	div.rn.f32 	%f243, %f242, %f241;
	min.f32 	%f244, %f243, 0f501502F9;
	fma.rn.f32 	%f275, %f94, %f244, %f275;
	fma.rn.f32 	%f276, %f95, %f244, %f276;
$L__BB0_39:
	add.s32 	%r43, %r43, 4;
	add.s32 	%r41, %r41, 4;
	add.s64 	%rd65, %rd65, 16;
	add.s64 	%rd64, %rd64, 16;
	add.s64 	%rd63, %rd63, 16;
	setp.ne.s32 	%p25, %r41, 0;
	@%p25 bra 	$L__BB0_31;
$L__BB0_40:
	setp.eq.s32 	%p26, %r15, 0;
	@%p26 bra 	$L__BB0_50;
	setp.eq.s32 	%p27, %r15, 1;
	@%p27 bra 	$L__BB0_47;
	mul.wide.u32 	%rd49, %r43, 4;
	add.s64 	%rd25, %rd3, %rd49;
	ld.global.nc.f32 	%f246, [%rd25];
	sub.f32 	%f105, %f246, %f1;
	add.s64 	%rd26, %rd2, %rd49;
	ld.global.nc.f32 	%f247, [%rd26];
	sub.f32 	%f106, %f247, %f2;
	mul.f32 	%f248, %f106, %f106;
	fma.rn.f32 	%f249, %f105, %f105, %f248;
	add.f32 	%f107, %f130, %f249;
	setp.leu.f32 	%p28, %f107, 0f2EDBE6FF;
	add.s64 	%rd27, %rd1, %rd49;
	@%p28 bra 	$L__BB0_44;
	sqrt.rn.f32 	%f250, %f107;
	mul.f32 	%f251, %f107, %f250;
	ld.global.nc.f32 	%f252, [%rd27];
	div.rn.f32 	%f253, %f252, %f251;
	min.f32 	%f254, %f253, 0f501502F9;
	fma.rn.f32 	%f275, %f105, %f254, %f275;
	fma.rn.f32 	%f276, %f106, %f254, %f276;
$L__BB0_44:
	ld.global.nc.f32 	%f255, [%rd25+4];
	sub.f32 	%f112, %f255, %f1;
	ld.global.nc.f32 	%f256, [%rd26+4];
	sub.f32 	%f113, %f256, %f2;
	mul.f32 	%f257, %f113, %f113;
	fma.rn.f32 	%f258, %f112, %f112, %f257;
	add.f32 	%f114, %f130, %f258;
	setp.leu.f32 	%p29, %f114, 0f2EDBE6FF;
	@%p29 bra 	$L__BB0_46;
	sqrt.rn.f32 	%f259, %f114;
	mul.f32 	%f260, %f114, %f259;
	ld.global.nc.f32 	%f261, [%rd27+4];
	div.rn.f32 	%f262, %f261, %f260;
	min.f32 	%f263, %f262, 0f501502F9;
	fma.rn.f32 	%f275, %f112, %f263, %f275;
	fma.rn.f32 	%f276, %f113, %f263, %f276;
$L__BB0_46:
	add.s32 	%r43, %r43, 2;
$L__BB0_47:
	and.b32  	%r35, %r14, 1;
	setp.eq.b32 	%p30, %r35, 1;
	not.pred 	%p31, %p30;
	@%p31 bra 	$L__BB0_50;
	mul.wide.u32 	%rd50, %r43, 4;
	add.s64 	%rd51, %rd3, %rd50;
	ld.global.nc.f32 	%f264, [%rd51];
	sub.f32 	%f123, %f264, %f1;
	add.s64 	%rd52, %rd2, %rd50;
	ld.global.nc.f32 	%f265, [%rd52];
	sub.f32 	%f124, %f265, %f2;
	mul.f32 	%f266, %f124, %f124;
	fma.rn.f32 	%f267, %f123, %f123, %f266;
	add.f32 	%f125, %f130, %f267;
	setp.leu.f32 	%p32, %f125, 0f2EDBE6FF;
	@%p32 bra 	$L__BB0_50;
	sqrt.rn.f32 	%f268, %f125;
	mul.f32 	%f269, %f125, %f268;
	add.s64 	%rd54, %rd1, %rd50;
	ld.global.nc.f32 	%f270, [%rd54];
	div.rn.f32 	%f271, %f270, %f269;
	min.f32 	%f272, %f271, 0f501502F9;
	fma.rn.f32 	%f275, %f123, %f272, %f275;
	fma.rn.f32 	%f276, %f124, %f272, %f276;
$L__BB0_50:
	cvta.to.global.u64 	%rd55, %rd28;
	mul.wide.s32 	%rd56, %r1, 4;
	add.s64 	%rd57, %rd55, %rd56;
	st.global.f32 	[%rd57], %f275;
	cvta.to.global.u64 	%rd58, %rd29;
	add.s64 	%rd59, %rd58, %rd56;
	st.global.f32 	[%rd59], %f276;
$L__BB0_51:
	ret;

}
	// .globl	_Z13update_bodiesPfS_S_S_PKfS1_if
.visible .entry _Z13update_bodiesPfS_S_S_PKfS1_if(
	.param .u64 .ptr .align 1 _Z13update_bodiesPfS_S_S_PKfS1_if_param_0,
	.param .u64 .ptr .align 1 _Z13update_bodiesPfS_S_S_PKfS1_if_param_1,
	.param .u64 .ptr .align 1 _Z13update_bodiesPfS_S_S_PKfS1_if_param_2,
	.param .u64 .ptr .align 1 _Z13update_bodiesPfS_S_S_PKfS1_if_param_3,
	.param .u64 .ptr .align 1 _Z13update_bodiesPfS_S_S_PKfS1_if_param_4,
	.param .u64 .ptr .align 1 _Z13update_bodiesPfS_S_S_PKfS1_if_param_5,
	.param .u32 _Z13update_bodiesPfS_S_S_PKfS1_if_param_6,
	.param .f32 _Z13update_bodiesPfS_S_S_PKfS1_if_param_7
)
{
	.reg .pred 	%p<2>;
	.reg .b32 	%r<6>;
	.reg .b32 	%f<12>;
	.reg .b64 	%rd<20>;

	ld.param.u64 	%rd1, [_Z13update_bodiesPfS_S_S_PKfS1_if_param_0];
	ld.param.u64 	%rd2, [_Z13update_bodiesPfS_S_S_PKfS1_if_param_1];
	ld.param.u64 	%rd3, [_Z13update_bodiesPfS_S_S_PKfS1_if_param_2];
	ld.param.u64 	%rd4, [_Z13update_bodiesPfS_S_S_PKfS1_if_param_3];
	ld.param.u64 	%rd5, [_Z13update_bodiesPfS_S_S_PKfS1_if_param_4];
	ld.param.u64 	%rd6, [_Z13update_bodiesPfS_S_S_PKfS1_if_param_5];
	ld.param.u32 	%r2, [_Z13update_bodiesPfS_S_S_PKfS1_if_param_6];
	ld.param.f32 	%f1, [_Z13update_bodiesPfS_S_S_PKfS1_if_param_7];
	mov.u32 	%r3, %ctaid.x;
	mov.u32 	%r4, %ntid.x;
	mov.u32 	%r5, %tid.x;
	mad.lo.s32 	%r1, %r3, %r4, %r5;
	setp.ge.s32 	%p1, %r1, %r2;
	@%p1 bra 	$L__BB1_2;
	cvta.to.global.u64 	%rd7, %rd5;
	cvta.to.global.u64 	%rd8, %rd3;
	cvta.to.global.u64 	%rd9, %rd6;
	cvta.to.global.u64 	%rd10, %rd4;
	cvta.to.global.u64 	%rd11, %rd1;
	cvta.to.global.u64 	%rd12, %rd2;
	mul.wide.s32 	%rd13, %r1, 4;
	add.s64 	%rd14, %rd7, %rd13;
	ld.global.nc.f32 	%f2, [%rd14];
	add.s64 	%rd15, %rd8, %rd13;
	ld.global.f32 	%f3, [%rd15];
	fma.rn.f32 	%f4, %f1, %f2, %f3;
	st.global.f32 	[%rd15], %f4;
	add.s64 	%rd16, %rd9, %rd13;
	ld.global.nc.f32 	%f5, [%rd16];
	add.s64 	%rd17, %rd10, %rd13;
	ld.global.f32 	%f6, [%rd17];
	fma.rn.f32 	%f7, %f1, %f5, %f6;
	st.global.f32 	[%rd17], %f7;
	add.s64 	%rd18, %rd11, %rd13;
	ld.global.f32 	%f8, [%rd18];
	fma.rn.f32 	%f9, %f1, %f4, %f8;
	st.global.f32 	[%rd18], %f9;
	add.s64 	%rd19, %rd12, %rd13;
	ld.global.f32 	%f10, [%rd19];
	fma.rn.f32 	%f11, %f1, %f7, %f10;
	st.global.f32 	[%rd19], %f11;
$L__BB1_2:
	ret;

}


// ===== COMPILED SASS (sm_100) =====

	.target	sm_100

	.elftype	@"ET_EXEC"


//--------------------- .note.nv.tkinfo           --------------------------
	.section	.note.nv.tkinfo,"",@"SHT_NOTE"
	.sectionflags	@"SHF_NOTE_NV_TKINFO"
	.tkinfo
        /*0018*/ 	.word	0x00000002
        /*0030*/ 	.string	""
        /*0030*/ 	.string	"ptxas"
        /*0030*/ 	.string	"Cuda compilation tools, release 13.0, V13.0.88"
        /*0030*/ 	.string	"Build cuda_13.0.r13.0/compiler.36424714_0"
        /*0030*/ 	.string	"-arch sm_100 -m 64 "



//--------------------- .note.nv.cuinfo           --------------------------
	.section	.note.nv.cuinfo,"",@"SHT_NOTE"
	.sectionflags	@"SHF_NOTE_NV_CUINFO"
        /*0018*/ 	.short	0x0002
        /*001a*/ 	.short	0x0064
        /*001c*/ 	.short	0x0082
	.zero		2


//--------------------- .nv.info                  --------------------------
	.section	.nv.info,"",@"SHT_CUDA_INFO"
	.align	4


	//----- nvinfo : EIATTR_REGCOUNT
	.align		4
        /*0000*/ 	.byte	0x04, 0x2f
        /*0002*/ 	.short	(.L_1 - .L_0)
	.align		4
.L_0:
        /*0004*/ 	.word	index@(_Z22compute_forces_nsquarePKfS0_S0_PfS1_if)
        /*0008*/ 	.word	0x00000020


	//----- nvinfo : EIATTR_FRAME_SIZE
	.align		4
.L_1:
        /*000c*/ 	.byte	0x04, 0x11
        /*000e*/ 	.short	(.L_3 - .L_2)
	.align		4
.L_2:
        /*0010*/ 	.word	index@($__internal_1_$__cuda_sm3x_div_rn_noftz_f32_slowpath)
        /*0014*/ 	.word	0x00000000


	//----- nvinfo : EIATTR_FRAME_SIZE
	.align		4
.L_3:
        /*0018*/ 	.byte	0x04, 0x11
        /*001a*/ 	.short	(.L_5 - .L_4)
	.align		4
.L_4:
        /*001c*/ 	.word	index@($__internal_0_$__cuda_sm20_sqrt_rn_f32_slowpath)
        /*0020*/ 	.word	0x00000000


	//----- nvinfo : EIATTR_FRAME_SIZE
	.align		4
.L_5:
        /*0024*/ 	.byte	0x04, 0x11
        /*0026*/ 	.short	(.L_7 - .L_6)
	.align		4
.L_6:
        /*0028*/ 	.word	index@(_Z22compute_forces_nsquarePKfS0_S0_PfS1_if)
        /*002c*/ 	.word	0x00000000


	//----- nvinfo : EIATTR_REGCOUNT
	.align		4
.L_7:
        /*0030*/ 	.byte	0x04, 0x2f
        /*0032*/ 	.short	(.L_9 - .L_8)
	.align		4
.L_8:
        /*0034*/ 	.word	index@(_Z13update_bodiesPfS_S_S_PKfS1_if)
        /*0038*/ 	.word	0x00000014


	//----- nvinfo : EIATTR_FRAME_SIZE
	.align		4
.L_9:
        /*003c*/ 	.byte	0x04, 0x11
        /*003e*/ 	.short	(.L_11 - .L_10)
	.align		4
.L_10:
        /*0040*/ 	.word	index@(_Z13update_bodiesPfS_S_S_PKfS1_if)
        /*0044*/ 	.word	0x00000000


	//----- nvinfo : EIATTR_MIN_STACK_SIZE
	.align		4
.L_11:
        /*0048*/ 	.byte	0x04, 0x12
        /*004a*/ 	.short	(.L_13 - .L_12)
	.align		4
.L_12:
        /*004c*/ 	.word	index@(_Z13update_bodiesPfS_S_S_PKfS1_if)
        /*0050*/ 	.word	0x00000000


	//----- nvinfo : EIATTR_MIN_STACK_SIZE
	.align		4
.L_13:
        /*0054*/ 	.byte	0x04, 0x12
        /*0056*/ 	.short	(.L_15 - .L_14)
	.align		4
.L_14:
        /*0058*/ 	.word	index@(_Z22compute_forces_nsquarePKfS0_S0_PfS1_if)
        /*005c*/ 	.word	0x00000000
.L_15:


//--------------------- .nv.compat                --------------------------
	.section	.nv.compat,"",@"SHT_CUDA_COMPAT_INFO"
	.align	4
        /*0000*/ 	.byte	0x02, 0x09, 0x00, 0x00, 0x02, 0x02, 0x01, 0x00, 0x02, 0x05, 0x05, 0x00, 0x03, 0x07, 0x01, 0x01
        /*0010*/ 	.byte	0x02, 0x03, 0x00, 0x00, 0x02, 0x06, 0x01, 0x00, 0x04, 0x0b, 0x08, 0x00, 0x01, 0x00, 0x00, 0x00
        /*0020*/ 	.byte	0x00, 0x00, 0x00, 0x00


//--------------------- .nv.info._Z13update_bodiesPfS_S_S_PKfS1_if --------------------------
	.section	.nv.info._Z13update_bodiesPfS_S_S_PKfS1_if,"",@"SHT_CUDA_INFO"
	.sectionflags	@""
	.align	4


	//----- nvinfo : EIATTR_CUDA_API_VERSION
	.align		4
        /*0000*/ 	.byte	0x04, 0x37
        /*0002*/ 	.short	(.L_17 - .L_16)
.L_16:
        /*0004*/ 	.word	0x00000082


	//----- nvinfo : EIATTR_KPARAM_INFO
	.align		4
.L_17:
        /*0008*/ 	.byte	0x04, 0x17
        /*000a*/ 	.short	(.L_19 - .L_18)
.L_18:
        /*000c*/ 	.word	0x00000000
        /*0010*/ 	.short	0x0007
        /*0012*/ 	.short	0x0034
        /*0014*/ 	.byte	0x00, 0xf0, 0x11, 0x00


	//----- nvinfo : EIATTR_KPARAM_INFO
	.align		4
.L_19:
        /*0018*/ 	.byte	0x04, 0x17
        /*001a*/ 	.short	(.L_21 - .L_20)
.L_20:
        /*001c*/ 	.word	0x00000000
        /*0020*/ 	.short	0x0006
        /*0022*/ 	.short	0x0030
        /*0024*/ 	.byte	0x00, 0xf0, 0x11, 0x00


	//----- nvinfo : EIATTR_KPARAM_INFO
	.align		4
.L_21:
        /*0028*/ 	.byte	0x04, 0x17
        /*002a*/ 	.short	(.L_23 - .L_22)
.L_22:
        /*002c*/ 	.word	0x00000000
        /*0030*/ 	.short	0x0005
        /*0032*/ 	.short	0x0028
        /*0034*/ 	.byte	0x00, 0xf5, 0x21, 0x00


	//----- nvinfo : EIATTR_KPARAM_INFO
	.align		4
.L_23:
        /*0038*/ 	.byte	0x04, 0x17
        /*003a*/ 	.short	(.L_25 - .L_24)
.L_24:
        /*003c*/ 	.word	0x00000000
        /*0040*/ 	.short	0x0004
        /*0042*/ 	.short	0x0020
        /*0044*/ 	.byte	0x00, 0xf5, 0x21, 0x00


	//----- nvinfo : EIATTR_KPARAM_INFO
	.align		4
.L_25:
        /*0048*/ 	.byte	0x04, 0x17
        /*004a*/ 	.short	(.L_27 - .L_26)
.L_26:
        /*004c*/ 	.word	0x00000000
        /*0050*/ 	.short	0x0003
        /*0052*/ 	.short	0x0018
        /*0054*/ 	.byte	0x00, 0xf5, 0x21, 0x00


	//----- nvinfo : EIATTR_KPARAM_INFO
	.align		4
.L_27:
        /*0058*/ 	.byte	0x04, 0x17
        /*005a*/ 	.short	(.L_29 - .L_28)
.L_28:
        /*005c*/ 	.word	0x00000000
        /*0060*/ 	.short	0x0002
        /*0062*/ 	.short	0x0010
        /*0064*/ 	.byte	0x00, 0xf5, 0x21, 0x00


	//----- nvinfo : EIATTR_KPARAM_INFO
	.align		4
.L_29:
        /*0068*/ 	.byte	0x04, 0x17
        /*006a*/ 	.short	(.L_31 - .L_30)
.L_30:
        /*006c*/ 	.word	0x00000000
        /*0070*/ 	.short	0x0001
        /*0072*/ 	.short	0x0008
        /*0074*/ 	.byte	0x00, 0xf5, 0x21, 0x00


	//----- nvinfo : EIATTR_KPARAM_INFO
	.align		4
.L_31:
        /*0078*/ 	.byte	0x04, 0x17
        /*007a*/ 	.short	(.L_33 - .L_32)
.L_32:
        /*007c*/ 	.word	0x00000000
        /*0080*/ 	.short	0x0000
        /*0082*/ 	.short	0x0000
        /*0084*/ 	.byte	0x00, 0xf5, 0x21, 0x00


	//----- nvinfo : EIATTR_SPARSE_MMA_MASK
	.align		4
.L_33:
        /*0088*/ 	.byte	0x03, 0x50
        /*008a*/ 	.short	0x0000


	//----- nvinfo : EIATTR_MAXREG_COUNT
	.align		4
        /*008c*/ 	.byte	0x03, 0x1b
        /*008e*/ 	.short	0x00ff


	//----- nvinfo : EIATTR_MERCURY_ISA_VERSION
	.align		4
        /*0090*/ 	.byte	0x03, 0x5f
        /*0092*/ 	.short	0x0101


	//----- nvinfo : EIATTR_VRC_CTA_INIT_COUNT
	.align		4
        /*0094*/ 	.byte	0x02, 0x4a
	.zero		1
	.zero		1


	//----- nvinfo : EIATTR_EXIT_INSTR_OFFSETS
	.align		4
        /*0098*/ 	.byte	0x04, 0x1c
        /*009a*/ 	.short	(.L_35 - .L_34)


	//   ....[0]....
.L_34:
        /*009c*/ 	.word	0x00000070


	//   ....[1]....
        /*00a0*/ 	.word	0x00000240


	//----- nvinfo : EIATTR_CBANK_PARAM_SIZE
	.align		4
.L_35:
        /*00a4*/ 	.byte	0x03, 0x19
        /*00a6*/ 	.short	0x0038


	//----- nvinfo : EIATTR_PARAM_CBANK
	.align		4
        /*00a8*/ 	.byte	0x04, 0x0a
        /*00aa*/ 	.short	(.L_37 - .L_36)
	.align		4
.L_36:
        /*00ac*/ 	.word	index@(.nv.constant0._Z13update_bodiesPfS_S_S_PKfS1_if)
        /*00b0*/ 	.short	0x0380
        /*00b2*/ 	.short	0x0038


	//----- nvinfo : EIATTR_SW_WAR
	.align		4
.L_37:
        /*00b4*/ 	.byte	0x04, 0x36
        /*00b6*/ 	.short	(.L_39 - .L_38)
.L_38:
        /*00b8*/ 	.word	0x00000008
.L_39:


//--------------------- .nv.info._Z22compute_forces_nsquarePKfS0_S0_PfS1_if --------------------------
	.section	.nv.info._Z22compute_forces_nsquarePKfS0_S0_PfS1_if,"",@"SHT_CUDA_INFO"
	.sectionflags	@""
	.align	4


	//----- nvinfo : EIATTR_CUDA_API_VERSION
	.align		4
        /*0000*/ 	.byte	0x04, 0x37
        /*0002*/ 	.short	(.L_41 - .L_40)
.L_40:
        /*0004*/ 	.word	0x00000082


	//----- nvinfo : EIATTR_KPARAM_INFO
	.align		4
.L_41:
        /*0008*/ 	.byte	0x04, 0x17
        /*000a*/ 	.short	(.L_43 - .L_42)
.L_42:
        /*000c*/ 	.word	0x00000000
        /*0010*/ 	.short	0x0006
        /*0012*/ 	.short	0x002c
        /*0014*/ 	.byte	0x00, 0xf0, 0x11, 0x00


	//----- nvinfo : EIATTR_KPARAM_INFO
	.align		4
.L_43:
        /*0018*/ 	.byte	0x04, 0x17
        /*001a*/ 	.short	(.L_45 - .L_44)
.L_44:
        /*001c*/ 	.word	0x00000000
        /*0020*/ 	.short	0x0005
        /*0022*/ 	.short	0x0028
        /*0024*/ 	.byte	0x00, 0xf0, 0x11, 0x00


	//----- nvinfo : EIATTR_KPARAM_INFO
	.align		4
.L_45:
        /*0028*/ 	.byte	0x04, 0x17
        /*002a*/ 	.short	(.L_47 - .L_46)
.L_46:
        /*002c*/ 	.word	0x00000000
        /*0030*/ 	.short	0x0004
        /*0032*/ 	.short	0x0020
        /*0034*/ 	.byte	0x00, 0xf5, 0x21, 0x00


	//----- nvinfo : EIATTR_KPARAM_INFO
	.align		4
.L_47:
        /*0038*/ 	.byte	0x04, 0x17
        /*003a*/ 	.short	(.L_49 - .L_48)
.L_48:
        /*003c*/ 	.word	0x00000000
        /*0040*/ 	.short	0x0003
        /*0042*/ 	.short	0x0018
        /*0044*/ 	.byte	0x00, 0xf5, 0x21, 0x00


	//----- nvinfo : EIATTR_KPARAM_INFO
	.align		4
.L_49:
        /*0048*/ 	.byte	0x04, 0x17
        /*004a*/ 	.short	(.L_51 - .L_50)
.L_50:
        /*004c*/ 	.word	0x00000000
        /*0050*/ 	.short	0x0002
        /*0052*/ 	.short	0x0010
        /*0054*/ 	.byte	0x00, 0xf5, 0x21, 0x00


	//----- nvinfo : EIATTR_KPARAM_INFO
	.align		4
.L_51:
        /*0058*/ 	.byte	0x04, 0x17
        /*005a*/ 	.short	(.L_53 - .L_52)
.L_52:
        /*005c*/ 	.word	0x00000000
        /*0060*/ 	.short	0x0001
        /*0062*/ 	.short	0x0008
        /*0064*/ 	.byte	0x00, 0xf5, 0x21, 0x00


	//----- nvinfo : EIATTR_KPARAM_INFO
	.align		4
.L_53:
        /*0068*/ 	.byte	0x04, 0x17
        /*006a*/ 	.short	(.L_55 - .L_54)
.L_54:
        /*006c*/ 	.word	0x00000000
        /*0070*/ 	.short	0x0000
        /*0072*/ 	.short	0x0000
        /*0074*/ 	.byte	0x00, 0xf5, 0x21, 0x00


	//----- nvinfo : EIATTR_SPARSE_MMA_MASK
	.align		4
.L_55:
        /*0078*/ 	.byte	0x03, 0x50
        /*007a*/ 	.short	0x0000


	//----- nvinfo : EIATTR_MAXREG_COUNT
	.align		4
        /*007c*/ 	.byte	0x03, 0x1b
        /*007e*/ 	.short	0x00ff


	//----- nvinfo : EIATTR_MERCURY_ISA_VERSION
	.align		4
        /*0080*/ 	.byte	0x03, 0x5f
        /*0082*/ 	.short	0x0101


	//----- nvinfo : EIATTR_VRC_CTA_INIT_COUNT
	.align		4
        /*0084*/ 	.byte	0x02, 0x4a
	.zero		1
	.zero		1


	//----- nvinfo : EIATTR_EXIT_INSTR_OFFSETS
	.align		4
        /*0088*/ 	.byte	0x04, 0x1c
        /*008a*/ 	.short	(.L_57 - .L_56)


	//   ....[0]....
.L_56:
        /*008c*/ 	.word	0x00000070


	//   ....[1]....
        /*0090*/ 	.word	0x000030a0


	//----- nvinfo : EIATTR_CRS_STACK_SIZE
	.align		4
.L_57:
        /*0094*/ 	.byte	0x04, 0x1e
        /*0096*/ 	.short	(.L_59 - .L_58)
.L_58:
        /*0098*/ 	.word	0x00000000


	//----- nvinfo : EIATTR_CBANK_PARAM_SIZE
	.align		4
.L_59:
        /*009c*/ 	.byte	0x03, 0x19
        /*009e*/ 	.short	0x0030


	//----- nvinfo : EIATTR_PARAM_CBANK
	.align		4
        /*00a0*/ 	.byte	0x04, 0x0a
        /*00a2*/ 	.short	(.L_61 - .L_60)
	.align		4
.L_60:
        /*00a4*/ 	.word	index@(.nv.constant0._Z22compute_forces_nsquarePKfS0_S0_PfS1_if)
        /*00a8*/ 	.short	0x0380
        /*00aa*/ 	.short	0x0030


	//----- nvinfo : EIATTR_SW_WAR
	.align		4
.L_61:
        /*00ac*/ 	.byte	0x04, 0x36
        /*00ae*/ 	.short	(.L_63 - .L_62)
.L_62:
        /*00b0*/ 	.word	0x00000008
.L_63:


//--------------------- .nv.callgraph             --------------------------
	.section	.nv.callgraph,"",@"SHT_CUDA_CALLGRAPH"
	.align	4
	.sectionentsize	8
	.align		4
        /*0000*/ 	.word	0x00000000
	.align		4
        /*0004*/ 	.word	0xffffffff
	.align		4
        /*0008*/ 	.word	0x00000000
	.align		4
        /*000c*/ 	.word	0xfffffffe
	.align		4
        /*0010*/ 	.word	0x00000000
	.align		4
        /*0014*/ 	.word	0xfffffffd
	.align		4
        /*0018*/ 	.word	0x00000000
	.align		4
        /*001c*/ 	.word	0xfffffffc


//--------------------- .text._Z13update_bodiesPfS_S_S_PKfS1_if --------------------------
	.section	.text._Z13update_bodiesPfS_S_S_PKfS1_if,"ax",@progbits
	.align	128
        .global         _Z13update_bodiesPfS_S_S_PKfS1_if
        .type           _Z13update_bodiesPfS_S_S_PKfS1_if,@function
        .size           _Z13update_bodiesPfS_S_S_PKfS1_if,(.L_x_133 - _Z13update_bodiesPfS_S_S_PKfS1_if)
        .other          _Z13update_bodiesPfS_S_S_PKfS1_if,@"STO_CUDA_ENTRY STV_DEFAULT"
_Z13update_bodiesPfS_S_S_PKfS1_if:
.text._Z13update_bodiesPfS_S_S_PKfS1_if:
[----:B------:R-:W-:Y:S01]  /*0000*/  LDC R1, c[0x0][0x37c] ;  /* 0x0000df00ff017b82 */ /* 0x000fe20000000800 */
[----:B------:R-:W0:Y:S07]  /*0010*/  S2R R3, SR_TID.X ;  /* 0x0000000000037919 */ /* 0x000e2e0000002100 */
[----:B------:R-:W0:Y:S01]  /*0020*/  S2UR UR4, SR_CTAID.X ;  /* 0x00000000000479c3 */ /* 0x000e220000002500 */
[----:B------:R-:W1:Y:S07]  /*0030*/  LDCU UR5, c[0x0][0x3b0] ;  /* 0x00007600ff0577ac */ /* 0x000e6e0008000800 */
[----:B------:R-:W0:Y:S02]  /*0040*/  LDC R0, c[0x0][0x360] ;  /* 0x0000d800ff007b82 */ /* 0x000e240000000800 */
[----:B0-----:R-:W-:-:S05]  /*0050*/  IMAD R0, R0, UR4, R3 ;  /* 0x0000000400007c24 */ /* 0x001fca000f8e0203 */
[----:B-1----:R-:W-:-:S13]  /*0060*/  ISETP.GE.AND P0, PT, R0, UR5, PT ;  /* 0x0000000500007c0c */ /* 0x002fda000bf06270 */
[----:B------:R-:W-:Y:S05]  /*0070*/  @P0 EXIT ;  /* 0x000000000000094d */ /* 0x000fea0003800000 */
[----:B------:R-:W0:Y:S01]  /*0080*/  LDC.64 R2, c[0x0][0x3a0] ;  /* 0x0000e800ff027b82 */ /* 0x000e220000000a00 */
[----:B------:R-:W1:Y:S01]  /*0090*/  LDCU.64 UR4, c[0x0][0x358] ;  /* 0x00006b00ff0477ac */ /* 0x000e620008000a00 */
[----:B------:R-:W2:Y:S06]  /*00a0*/  LDCU UR6, c[0x0][0x3b4] ;  /* 0x00007680ff0677ac */ /* 0x000eac0008000800 */
[----:B------:R-:W3:Y:S08]  /*00b0*/  LDC.64 R4, c[0x0][0x390] ;  /* 0x0000e400ff047b82 */ /* 0x000ef00000000a00 */
[----:B------:R-:W4:Y:S01]  /*00c0*/  LDC.64 R6, c[0x0][0x3a8] ;  /* 0x0000ea00ff067b82 */ /* 0x000f220000000a00 */
[----:B0-----:R-:W-:-:S07]  /*00d0*/  IMAD.WIDE R2, R0, 0x4, R2 ;  /* 0x0000000400027825 */ /* 0x001fce00078e0202 */
[----:B------:R-:W0:Y:S01]  /*00e0*/  LDC.64 R8, c[0x0][0x398] ;  /* 0x0000e600ff087b82 */ /* 0x000e220000000a00 */
[----:B-1----:R-:W2:Y:S01]  /*00f0*/  LDG.E.CONSTANT R2, desc[UR4][R2.64] ;  /* 0x0000000402027981 */ /* 0x002ea2000c1e9900 */
[----:B---3--:R-:W-:-:S05]  /*0100*/  IMAD.WIDE R4, R0, 0x4, R4 ;  /* 0x0000000400047825 */ /* 0x008fca00078e0204 */
[----:B------:R-:W2:Y:S01]  /*0110*/  LDG.E R11, desc[UR4][R4.64] ;  /* 0x00000004040b7981 */ /* 0x000ea2000c1e1900 */
[----:B----4-:R-:W-:-:S06]  /*0120*/  IMAD.WIDE R6, R0, 0x4, R6 ;  /* 0x0000000400067825 */ /* 0x010fcc00078e0206 */
[----:B------:R-:W3:Y:S01]  /*0130*/  LDG.E.CONSTANT R6, desc[UR4][R6.64] ;  /* 0x0000000406067981 */ /* 0x000ee2000c1e9900 */
[----:B0-----:R-:W-:-:S04]  /*0140*/  IMAD.WIDE R8, R0, 0x4, R8 ;  /* 0x0000000400087825 */ /* 0x001fc800078e0208 */
[----:B--2---:R-:W-:Y:S02]  /*0150*/  FFMA R13, R2, UR6, R11 ;  /* 0x00000006020d7c23 */ /* 0x004fe4000800000b */
[----:B------:R-:W0:Y:S03]  /*0160*/  LDC.64 R2, c[0x0][0x380] ;  /* 0x0000e000ff027b82 */ /* 0x000e260000000a00 */
[----:B------:R1:W-:Y:S04]  /*0170*/  STG.E desc[UR4][R4.64], R13 ;  /* 0x0000000d04007986 */ /* 0x0003e8000c101904 */
[----:B------:R-:W3:Y:S01]  /*0180*/  LDG.E R11, desc[UR4][R8.64] ;  /* 0x00000004080b7981 */ /* 0x000ee2000c1e1900 */
[----:B0-----:R-:W-:-:S04]  /*0190*/  IMAD.WIDE R2, R0, 0x4, R2 ;  /* 0x0000000400027825 */ /* 0x001fc800078e0202 */
[----:B---3--:R-:W-:Y:S02]  /*01a0*/  FFMA R15, R6, UR6, R11 ;  /* 0x00000006060f7c23 */ /* 0x008fe4000800000b */
[----:B------:R-:W0:Y:S03]  /*01b0*/  LDC.64 R10, c[0x0][0x388] ;  /* 0x0000e200ff0a7b82 */ /* 0x000e260000000a00 */
[----:B------:R-:W-:Y:S04]  /*01c0*/  STG.E desc[UR4][R8.64], R15 ;  /* 0x0000000f08007986 */ /* 0x000fe8000c101904 */
[----:B------:R-:W2:Y:S01]  /*01d0*/  LDG.E R12, desc[UR4][R2.64] ;  /* 0x00000004020c7981 */ /* 0x000ea2000c1e1900 */
[----:B0-----:R-:W-:-:S04]  /*01e0*/  IMAD.WIDE R10, R0, 0x4, R10 ;  /* 0x00000004000a7825 */ /* 0x001fc800078e020a */
[----:B--2---:R-:W-:-:S05]  /*01f0*/  FFMA R17, R13, UR6, R12 ;  /* 0x000000060d117c23 */ /* 0x004fca000800000c */
[----:B------:R-:W-:Y:S04]  /*0200*/  STG.E desc[UR4][R2.64], R17 ;  /* 0x0000001102007986 */ /* 0x000fe8000c101904 */
[----:B------:R-:W1:Y:S02]  /*0210*/  LDG.E R0, desc[UR4][R10.64] ;  /* 0x000000040a007981 */ /* 0x000e64000c1e1900 */
[----:B-1----:R-:W-:-:S05]  /*0220*/  FFMA R5, R15, UR6, R0 ;  /* 0x000000060f057c23 */ /* 0x002fca0008000000 */
[----:B------:R-:W-:Y:S01]  /*0230*/  STG.E desc[UR4][R10.64], R5 ;  /* 0x000000050a007986 */ /* 0x000fe2000c101904 */
[----:B------:R-:W-:Y:S05]  /*0240*/  EXIT ;  /* 0x000000000000794d */ /* 0x000fea0003800000 */
.L_x_0:
[----:B------:R-:W-:-:S00]  /*0250*/  BRA `(.L_x_0) ;  /* 0xfffffffc00fc7947 */ /* 0x000fc0000383ffff */
[----:B------:R-:W-:-:S00]  /*0260*/  NOP ;  /* 0x0000000000007918 */ /* 0x000fc00000000000 */
        /* <DEDUP_REMOVED lines=9> */
.L_x_133:


//--------------------- .text._Z22compute_forces_nsquarePKfS0_S0_PfS1_if --------------------------
	.section	.text._Z22compute_forces_nsquarePKfS0_S0_PfS1_if,"ax",@progbits
	.align	128
        .global         _Z22compute_forces_nsquarePKfS0_S0_PfS1_if
        .type           _Z22compute_forces_nsquarePKfS0_S0_PfS1_if,@function
        .size           _Z22compute_forces_nsquarePKfS0_S0_PfS1_if,(.L_x_132 - _Z22compute_forces_nsquarePKfS0_S0_PfS1_if)
        .other          _Z22compute_forces_nsquarePKfS0_S0_PfS1_if,@"STO_CUDA_ENTRY STV_DEFAULT"
_Z22compute_forces_nsquarePKfS0_S0_PfS1_if:
.text._Z22compute_forces_nsquarePKfS0_S0_PfS1_if:
        /* <DEDUP_REMOVED lines=11> */
[----:B------:R-:W3:Y:S01]  /*00b0*/  LDC.64 R12, c[0x0][0x388] ;  /* 0x0000e200ff0c7b82 */ /* 0x000ee20000000a00 */
[----:B0-----:R-:W-:-:S05]  /*00c0*/  IMAD.WIDE R10, R3, 0x4, R10 ;  /* 0x00000004030a7825 */ /* 0x001fca00078e020a */
[----:B-1----:R0:W5:Y:S01]  /*00d0*/  LDG.E.CONSTANT R4, desc[UR12][R10.64] ;  /* 0x0000000c0a047981 */ /* 0x002162000c1e9900 */
[----:B---3--:R-:W-:-:S05]  /*00e0*/  IMAD.WIDE R12, R3, 0x4, R12 ;  /* 0x00000004030c7825 */ /* 0x008fca00078e020c */
[----:B------:R0:W5:Y:S01]  /*00f0*/  LDG.E.CONSTANT R5, desc[UR12][R12.64] ;  /* 0x0000000c0c057981 */ /* 0x000162000c1e9900 */
[----:B------:R-:W-:Y:S01]  /*0100*/  ISETP.GE.AND P0, PT, R3, 0x1, PT ;  /* 0x000000010300780c */ /* 0x000fe20003f06270 */
[----:B------:R-:W-:Y:S01]  /*0110*/  BSSY.RECONVERGENT B1, `(.L_x_1) ;  /* 0x000015d000017945 */ /* 0x000fe20003800200 */
[----:B------:R-:W-:Y:S01]  /*0120*/  HFMA2 R8, -RZ, RZ, 0, 0 ;  /* 0x00000000ff087431 */ /* 0x000fe200000001ff */
[----:B------:R-:W-:-:S10]  /*0130*/  CS2R R6, SRZ ;  /* 0x0000000000067805 */ /* 0x000fd4000001ff00 */
[----:B0-2---:R-:W-:Y:S05]  /*0140*/  @!P0 BRA `(.L_x_2) ;  /* 0x0000001400648947 */ /* 0x005fea0003800000 */
[----:B------:R-:W-:Y:S01]  /*0150*/  VIMNMX R8, PT, PT, R3, UR14, PT ;  /* 0x0000000e03087c48 */ /* 0x000fe2000bfe0100 */
[----:B------:R-:W-:Y:S01]  /*0160*/  BSSY.RECONVERGENT B0, `(.L_x_3) ;  /* 0x00000c5000007945 */ /* 0x000fe20003800200 */
[----:B------:R-:W-:Y:S02]  /*0170*/  CS2R R6, SRZ ;  /* 0x0000000000067805 */ /* 0x000fe4000001ff00 */
[----:B------:R-:W-:Y:S02]  /*0180*/  MOV R12, RZ ;  /* 0x000000ff000c7202 */ /* 0x000fe40000000f00 */
[C---:B------:R-:W-:Y:S02]  /*0190*/  ISETP.GE.AND P0, PT, R8.reuse, 0x4, PT ;  /* 0x000000040800780c */ /* 0x040fe40003f06270 */
[----:B------:R-:W-:-:S04]  /*01a0*/  VIMNMX R8, PT, PT, R8, 0x1, !PT ;  /* 0x0000000108087848 */ /* 0x000fc80007fe0100 */
[----:B------:R-:W-:-:S07]  /*01b0*/  LOP3.LUT R13, R8, 0x3, RZ, 0xc0, !PT ;  /* 0x00000003080d7812 */ /* 0x000fce00078ec0ff */
[----:B------:R-:W-:Y:S05]  /*01c0*/  @!P0 BRA `(.L_x_4) ;  /* 0x0000000800f88947 */ /* 0x000fea0003800000 */
[----:B------:R-:W0:Y:S01]  /*01d0*/  LDCU.128 UR4, c[0x0][0x380] ;  /* 0x00007000ff0477ac */ /* 0x000e220008000c00 */
[----:B------:R-:W-:Y:S02]  /*01e0*/  LOP3.LUT R12, R8, 0x7ffffffc, RZ, 0xc0, !PT ;  /* 0x7ffffffc080c7812 */ /* 0x000fe400078ec0ff */
[----:B------:R-:W-:Y:S01]  /*01f0*/  MOV R7, RZ ;  /* 0x000000ff00077202 */ /* 0x000fe20000000f00 */
[----:B------:R-:W1:Y:S01]  /*0200*/  LDCU.64 UR10, c[0x0][0x390] ;  /* 0x00007200ff0a77ac */ /* 0x000e620008000a00 */
[----:B------:R-:W-:Y:S01]  /*0210*/  IADD3 R11, PT, PT, -R12, RZ, RZ ;  /* 0x000000ff0c0b7210 */ /* 0x000fe20007ffe1ff */
[----:B0-----:R-:W-:Y:S02]  /*0220*/  UIADD3 UR8, UP0, UPT, UR4, 0x8, URZ ;  /* 0x0000000804087890 */ /* 0x001fe4000ff1e0ff */
[----:B------:R-:W-:Y:S02]  /*0230*/  UIADD3 UR6, UP1, UPT, UR6, 0x8, URZ ;  /* 0x0000000806067890 */ /* 0x000fe4000ff3e0ff */
[----:B-1----:R-:W-:-:S02]  /*0240*/  UIADD3 UR4, UP2, UPT, UR10, 0x8, URZ ;  /* 0x000000080a047890 */ /* 0x002fc4000ff5e0ff */
[----:B------:R-:W-:Y:S01]  /*0250*/  UIADD3.X UR9, UPT, UPT, URZ, UR5, URZ, UP0, !UPT ;  /* 0x00000005ff097290 */ /* 0x000fe200087fe4ff */
[----:B------:R-:W-:Y:S01]  /*0260*/  MOV R28, UR8 ;  /* 0x00000008001c7c02 */ /* 0x000fe20008000f00 */
[----:B------:R-:W-:Y:S01]  /*0270*/  UIADD3.X UR7, UPT, UPT, URZ, UR7, URZ, UP1, !UPT ;  /* 0x00000007ff077290 */ /* 0x000fe20008ffe4ff */
[----:B------:R-:W-:Y:S01]  /*0280*/  MOV R16, UR6 ;  /* 0x0000000600107c02 */ /* 0x000fe20008000f00 */
[----:B------:R-:W-:Y:S01]  /*0290*/  UIADD3.X UR5, UPT, UPT, URZ, UR11, URZ, UP2, !UPT ;  /* 0x0000000bff057290 */ /* 0x000fe200097fe4ff */
[----:B------:R-:W-:Y:S02]  /*02a0*/  MOV R14, UR4 ;  /* 0x00000004000e7c02 */ /* 0x000fe40008000f00 */
[----:B------:R-:W-:Y:S02]  /*02b0*/  MOV R29, UR9 ;  /* 0x00000009001d7c02 */ /* 0x000fe40008000f00 */
[----:B------:R-:W-:Y:S02]  /*02c0*/  MOV R17, UR7 ;  /* 0x0000000700117c02 */ /* 0x000fe40008000f00 */
[----:B------:R-:W-:-:S07]  /*02d0*/  MOV R15, UR5 ;  /* 0x00000005000f7c02 */ /* 0x000fce0008000f00 */
.L_x_33:
[----:B------:R-:W2:Y:S04]  /*02e0*/  LDG.E.CONSTANT R10, desc[UR12][R16.64+-0x8] ;  /* 0xfffff80c100a7981 */ /* 0x000ea8000c1e9900 */
[----:B------:R-:W3:Y:S01]  /*02f0*/  LDG.E.CONSTANT R9, desc[UR12][R28.64+-0x8] ;  /* 0xfffff80c1c097981 */ /* 0x000ee2000c1e9900 */
[----:B------:R-:W-:Y:S01]  /*0300*/  IADD3 R11, PT, PT, R11, 0x4, RZ ;  /* 0x000000040b0b7810 */ /* 0x000fe20007ffe0ff */
[----:B------:R-:W-:Y:S03]  /*0310*/  BSSY.RECONVERGENT B4, `(.L_x_5) ;  /* 0x0000027000047945 */ /* 0x000fe60003800200 */
[----:B------:R-:W-:Y:S01]  /*0320*/  ISETP.NE.AND P2, PT, R11, RZ, PT ;  /* 0x000000ff0b00720c */ /* 0x000fe20003f45270 */
[----:B--2--5:R-:W-:Y:S01]  /*0330*/  FADD R10, -R5, R10 ;  /* 0x0000000a050a7221 */ /* 0x024fe20000000100 */
[----:B---3--:R-:W-:-:S03]  /*0340*/  FADD R9, -R4, R9 ;  /* 0x0000000904097221 */ /* 0x008fc60000000100 */
[----:B------:R-:W-:-:S04]  /*0350*/  FMUL R0, R10, R10 ;  /* 0x0000000a0a007220 */ /* 0x000fc80000400000 */
[----:B------:R-:W-:-:S04]  /*0360*/  FFMA R0, R9, R9, R0 ;  /* 0x0000000909007223 */ /* 0x000fc80000000000 */
[----:B------:R-:W-:-:S05]  /*0370*/  FADD R2, R0, UR15 ;  /* 0x0000000f00027e21 */ /* 0x000fca0008000000 */
[----:B------:R-:W-:-:S13]  /*0380*/  FSETP.GT.AND P0, PT, R2, 1.00000001335143196e-10, PT ;  /* 0x2edbe6ff0200780b */ /* 0x000fda0003f04000 */
[----:B------:R-:W-:Y:S05]  /*0390*/  @!P0 BRA `(.L_x_6) ;  /* 0x0000000000788947 */ /* 0x000fea0003800000 */
[----:B------:R-:W-:Y:S01]  /*03a0*/  IADD3 R0, PT, PT, R2, -0xd000000, RZ ;  /* 0xf300000002007810 */ /* 0x000fe20007ffe0ff */
[----:B------:R0:W1:Y:S01]  /*03b0*/  MUFU.RSQ R21, R2 ;  /* 0x0000000200157308 */ /* 0x0000620000001400 */
[----:B------:R-:W-:Y:S02]  /*03c0*/  BSSY.RECONVERGENT B2, `(.L_x_7) ;  /* 0x000000a000027945 */ /* 0x000fe40003800200 */
[----:B------:R-:W-:-:S13]  /*03d0*/  ISETP.GT.U32.AND P0, PT, R0, 0x727fffff, PT ;  /* 0x727fffff0000780c */ /* 0x000fda0003f04070 */
[----:B0-----:R-:W-:Y:S05]  /*03e0*/  @!P0 BRA `(.L_x_8) ;  /* 0x00000000000c8947 */ /* 0x001fea0003800000 */
[----:B------:R-:W-:-:S07]  /*03f0*/  MOV R0, 0x410 ;  /* 0x0000041000007802 */ /* 0x000fce0000000f00 */
[----:B-1----:R-:W-:Y:S05]  /*0400*/  CALL.REL.NOINC `($__internal_0_$__cuda_sm20_sqrt_rn_f32_slowpath) ;  /* 0x0000002c00287944 */ /* 0x002fea0003c00000 */
[----:B------:R-:W-:Y:S05]  /*0410*/  BRA `(.L_x_9) ;  /* 0x0000000000107947 */ /* 0x000fea0003800000 */
.L_x_8:
[----:B-1----:R-:W-:Y:S01]  /*0420*/  FMUL.FTZ R19, R2, R21 ;  /* 0x0000001502137220 */ /* 0x002fe20000410000 */
[----:B------:R-:W-:-:S03]  /*0430*/  FMUL.FTZ R0, R21, 0.5 ;  /* 0x3f00000015007820 */ /* 0x000fc60000410000 */
[----:B------:R-:W-:-:S04]  /*0440*/  FFMA R22, -R19, R19, R2 ;  /* 0x0000001313167223 */ /* 0x000fc80000000102 */
[----:B------:R-:W-:-:S07]  /*0450*/  FFMA R22, R22, R0, R19 ;  /* 0x0000000016167223 */ /* 0x000fce0000000013 */
.L_x_9:
[----:B------:R-:W-:Y:S05]  /*0460*/  BSYNC.RECONVERGENT B2 ;  /* 0x0000000000027941 */ /* 0x000fea0003800200 */
.L_x_7:
[----:B------:R-:W2:Y:S01]  /*0470*/  LDG.E.CONSTANT R27, desc[UR12][R14.64+-0x8] ;  /* 0xfffff80c0e1b7981 */ /* 0x000ea2000c1e9900 */
[----:B------:R-:W-:Y:S01]  /*0480*/  FMUL R22, R2, R22 ;  /* 0x0000001602167220 */ /* 0x000fe20000400000 */
[----:B------:R-:W-:Y:S03]  /*0490*/  BSSY.RECONVERGENT B5, `(.L_x_10) ;  /* 0x000000b000057945 */ /* 0x000fe60003800200 */
[----:B------:R-:W0:Y:S02]  /*04a0*/  MUFU.RCP R0, R22 ;  /* 0x0000001600007308 */ /* 0x000e240000001000 */
[----:B0-----:R-:W-:-:S04]  /*04b0*/  FFMA R19, -R22, R0, 1 ;  /* 0x3f80000016137423 */ /* 0x001fc80000000100 */
[----:B------:R-:W-:Y:S02]  /*04c0*/  FFMA R0, R0, R19, R0 ;  /* 0x0000001300007223 */ /* 0x000fe40000000000 */
[----:B--2---:R-:W0:Y:S02]  /*04d0*/  FCHK P0, R27, R22 ;  /* 0x000000161b007302 */ /* 0x004e240000000000 */
[----:B------:R-:W-:-:S04]  /*04e0*/  FFMA R19, R27, R0, RZ ;  /* 0x000000001b137223 */ /* 0x000fc800000000ff */
[----:B------:R-:W-:-:S04]  /*04f0*/  FFMA R2, -R22, R19, R27 ;  /* 0x0000001316027223 */ /* 0x000fc8000000011b */
[----:B------:R-:W-:Y:S01]  /*0500*/  FFMA R0, R0, R2, R19 ;  /* 0x0000000200007223 */ /* 0x000fe20000000013 */
[----:B0-----:R-:W-:Y:S06]  /*0510*/  @!P0 BRA `(.L_x_11) ;  /* 0x0000000000088947 */ /* 0x001fec0003800000 */
[----:B------:R-:W-:-:S07]  /*0520*/  MOV R2, 0x540 ;  /* 0x0000054000027802 */ /* 0x000fce0000000f00 */
[----:B------:R-:W-:Y:S05]  /*0530*/  CALL.REL.NOINC `($__internal_1_$__cuda_sm3x_div_rn_noftz_f32_slowpath) ;  /* 0x0000002c00347944 */ /* 0x000fea0003c00000 */
.L_x_11:
[----:B------:R-:W-:Y:S05]  /*0540*/  BSYNC.RECONVERGENT B5 ;  /* 0x0000000000057941 */ /* 0x000fea0003800200 */
.L_x_10:
[----:B------:R-:W-:-:S05]  /*0550*/  FMNMX R0, R0, 1.00000000000000000000e+10, PT ;  /* 0x501502f900007809 */ /* 0x000fca0003800000 */
[-C--:B------:R-:W-:Y:S01]  /*0560*/  FFMA R6, R9, R0.reuse, R6 ;  /* 0x0000000009067223 */ /* 0x080fe20000000006 */
[----:B------:R-:W-:-:S07]  /*0570*/  FFMA R7, R10, R0, R7 ;  /* 0x000000000a077223 */ /* 0x000fce0000000007 */
.L_x_6:
[----:B------:R-:W-:Y:S05]  /*0580*/  BSYNC.RECONVERGENT B4 ;  /* 0x0000000000047941 */ /* 0x000fea0003800200 */
.L_x_5:
[----:B------:R-:W2:Y:S04]  /*0590*/  LDG.E.CONSTANT R10, desc[UR12][R16.64+-0x4] ;  /* 0xfffffc0c100a7981 */ /* 0x000ea8000c1e9900 */
[----:B------:R-:W3:Y:S01]  /*05a0*/  LDG.E.CONSTANT R9, desc[UR12][R28.64+-0x4] ;  /* 0xfffffc0c1c097981 */ /* 0x000ee2000c1e9900 */
[----:B------:R-:W-:Y:S01]  /*05b0*/  BSSY.RECONVERGENT B4, `(.L_x_12) ;  /* 0x0000026000047945 */ /* 0x000fe20003800200 */
[----:B--2---:R-:W-:Y:S01]  /*05c0*/  FADD R10, -R5, R10 ;  /* 0x0000000a050a7221 */ /* 0x004fe20000000100 */
        /* <DEDUP_REMOVED lines=14> */
.L_x_15:
[----:B-1----:R-:W-:Y:S01]  /*06b0*/  FMUL.FTZ R19, R2, R21 ;  /* 0x0000001502137220 */ /* 0x002fe20000410000 */
[----:B------:R-:W-:-:S03]  /*06c0*/  FMUL.FTZ R0, R21, 0.5 ;  /* 0x3f00000015007820 */ /* 0x000fc60000410000 */
[----:B------:R-:W-:-:S04]  /*06d0*/  FFMA R22, -R19, R19, R2 ;  /* 0x0000001313167223 */ /* 0x000fc80000000102 */
[----:B------:R-:W-:-:S07]  /*06e0*/  FFMA R22, R22, R0, R19 ;  /* 0x0000000016167223 */ /* 0x000fce0000000013 */
.L_x_16:
[----:B------:R-:W-:Y:S05]  /*06f0*/  BSYNC.RECONVERGENT B2 ;  /* 0x0000000000027941 */ /* 0x000fea0003800200 */
.L_x_14:
        /* <DEDUP_REMOVED lines=13> */
.L_x_18:
[----:B------:R-:W-:Y:S05]  /*07d0*/  BSYNC.RECONVERGENT B5 ;  /* 0x0000000000057941 */ /* 0x000fea0003800200 */
.L_x_17:
[----:B------:R-:W-:-:S05]  /*07e0*/  FMNMX R0, R0, 1.00000000000000000000e+10, PT ;  /* 0x501502f900007809 */ /* 0x000fca0003800000 */
[-C--:B------:R-:W-:Y:S01]  /*07f0*/  FFMA R6, R9, R0.reuse, R6 ;  /* 0x0000000009067223 */ /* 0x080fe20000000006 */
[----:B------:R-:W-:-:S07]  /*0800*/  FFMA R7, R10, R0, R7 ;  /* 0x000000000a077223 */ /* 0x000fce0000000007 */
.L_x_13:
[----:B------:R-:W-:Y:S05]  /*0810*/  BSYNC.RECONVERGENT B4 ;  /* 0x0000000000047941 */ /* 0x000fea0003800200 */
.L_x_12:
        /* <DEDUP_REMOVED lines=18> */
.L_x_22:
[----:B-1----:R-:W-:Y:S01]  /*0940*/  FMUL.FTZ R19, R2, R21 ;  /* 0x0000001502137220 */ /* 0x002fe20000410000 */
[----:B------:R-:W-:-:S03]  /*0950*/  FMUL.FTZ R0, R21, 0.5 ;  /* 0x3f00000015007820 */ /* 0x000fc60000410000 */
[----:B------:R-:W-:-:S04]  /*0960*/  FFMA R22, -R19, R19, R2 ;  /* 0x0000001313167223 */ /* 0x000fc80000000102 */
[----:B------:R-:W-:-:S07]  /*0970*/  FFMA R22, R22, R0, R19 ;  /* 0x0000000016167223 */ /* 0x000fce0000000013 */
.L_x_23:
[----:B------:R-:W-:Y:S05]  /*0980*/  BSYNC.RECONVERGENT B2 ;  /* 0x0000000000027941 */ /* 0x000fea0003800200 */
.L_x_21:
        /* <DEDUP_REMOVED lines=13> */
.L_x_25:
[----:B------:R-:W-:Y:S05]  /*0a60*/  BSYNC.RECONVERGENT B5 ;  /* 0x0000000000057941 */ /* 0x000fea0003800200 */
.L_x_24:
[----:B------:R-:W-:-:S05]  /*0a70*/  FMNMX R0, R0, 1.00000000000000000000e+10, PT ;  /* 0x501502f900007809 */ /* 0x000fca0003800000 */
[-C--:B------:R-:W-:Y:S01]  /*0a80*/  FFMA R6, R9, R0.reuse, R6 ;  /* 0x0000000009067223 */ /* 0x080fe20000000006 */
[----:B------:R-:W-:-:S07]  /*0a90*/  FFMA R7, R10, R0, R7 ;  /* 0x000000000a077223 */ /* 0x000fce0000000007 */
.L_x_20:
[----:B------:R-:W-:Y:S05]  /*0aa0*/  BSYNC.RECONVERGENT B4 ;  /* 0x0000000000047941 */ /* 0x000fea0003800200 */
.L_x_19:
        /* <DEDUP_REMOVED lines=18> */
.L_x_29:
[----:B-1----:R-:W-:Y:S01]  /*0bd0*/  FMUL.FTZ R19, R2, R21 ;  /* 0x0000001502137220 */ /* 0x002fe20000410000 */
[----:B------:R-:W-:-:S03]  /*0be0*/  FMUL.FTZ R0, R21, 0.5 ;  /* 0x3f00000015007820 */ /* 0x000fc60000410000 */
[----:B------:R-:W-:-:S04]  /*0bf0*/  FFMA R22, -R19, R19, R2 ;  /* 0x0000001313167223 */ /* 0x000fc80000000102 */
[----:B------:R-:W-:-:S07]  /*0c00*/  FFMA R22, R22, R0, R19 ;  /* 0x0000000016167223 */ /* 0x000fce0000000013 */
.L_x_30:
[----:B------:R-:W-:Y:S05]  /*0c10*/  BSYNC.RECONVERGENT B2 ;  /* 0x0000000000027941 */ /* 0x000fea0003800200 */
.L_x_28:
        /* <DEDUP_REMOVED lines=13> */
.L_x_32:
[----:B------:R-:W-:Y:S05]  /*0cf0*/  BSYNC.RECONVERGENT B5 ;  /* 0x0000000000057941 */ /* 0x000fea0003800200 */
.L_x_31:
[----:B------:R-:W-:-:S05]  /*0d00*/  FMNMX R0, R0, 1.00000000000000000000e+10, PT ;  /* 0x501502f900007809 */ /* 0x000fca0003800000 */
[-C--:B------:R-:W-:Y:S01]  /*0d10*/  FFMA R6, R9, R0.reuse, R6 ;  /* 0x0000000009067223 */ /* 0x080fe20000000006 */
[----:B------:R-:W-:-:S07]  /*0d20*/  FFMA R7, R10, R0, R7 ;  /* 0x000000000a077223 */ /* 0x000fce0000000007 */
.L_x_27:
[----:B------:R-:W-:Y:S05]  /*0d30*/  BSYNC.RECONVERGENT B4 ;  /* 0x0000000000047941 */ /* 0x000fea0003800200 */
.L_x_26:
[----:B------:R-:W-:Y:S02]  /*0d40*/  IADD3 R28, P0, PT, R28, 0x10, RZ ;  /* 0x000000101c1c7810 */ /* 0x000fe40007f1e0ff */
[----:B------:R-:W-:Y:S02]  /*0d50*/  IADD3 R16, P1, PT, R16, 0x10, RZ ;  /* 0x0000001010107810 */ /* 0x000fe40007f3e0ff */
[----:B------:R-:W-:Y:S02]  /*0d60*/  IADD3 R14, P3, PT, R14, 0x10, RZ ;  /* 0x000000100e0e7810 */ /* 0x000fe40007f7e0ff */
[----:B------:R-:W-:Y:S02]  /*0d70*/  IADD3.X R29, PT, PT, RZ, R29, RZ, P0, !PT ;  /* 0x0000001dff1d7210 */ /* 0x000fe400007fe4ff */
[----:B------:R-:W-:Y:S02]  /*0d80*/  IADD3.X R17, PT, PT, RZ, R17, RZ, P1, !PT ;  /* 0x00000011ff117210 */ /* 0x000fe40000ffe4ff */
[----:B------:R-:W-:Y:S01]  /*0d90*/  IADD3.X R15, PT, PT, RZ, R15, RZ, P3, !PT ;  /* 0x0000000fff0f7210 */ /* 0x000fe20001ffe4ff */
[----:B------:R-:W-:Y:S06]  /*0da0*/  @P2 BRA `(.L_x_33) ;  /* 0xfffffff4004c2947 */ /* 0x000fec000383ffff */
.L_x_4:
[----:B------:R-:W-:Y:S05]  /*0db0*/  BSYNC.RECONVERGENT B0 ;  /* 0x0000000000007941 */ /* 0x000fea0003800200 */
.L_x_3:
[----:B------:R-:W-:-:S13]  /*0dc0*/  ISETP.NE.AND P0, PT, R13, RZ, PT ;  /* 0x000000ff0d00720c */ /* 0x000fda0003f05270 */
[----:B------:R-:W-:Y:S05]  /*0dd0*/  @!P0 BRA `(.L_x_2) ;  /* 0x0000000800408947 */ /* 0x000fea0003800000 */
[----:B------:R-:W-:Y:S01]  /*0de0*/  ISETP.NE.AND P0, PT, R13, 0x1, PT ;  /* 0x000000010d00780c */ /* 0x000fe20003f05270 */
[----:B------:R-:W-:-:S12]  /*0df0*/  BSSY.RECONVERGENT B0, `(.L_x_34) ;  /* 0x000005d000007945 */ /* 0x000fd80003800200 */
[----:B------:R-:W-:Y:S05]  /*0e00*/  @!P0 BRA `(.L_x_35) ;  /* 0x00000004006c8947 */ /* 0x000fea0003800000 */
[----:B------:R-:W0:Y:S01]  /*0e10*/  LDC.64 R16, c[0x0][0x388] ;  /* 0x0000e200ff107b82 */ /* 0x000e220000000a00 */
[----:B------:R-:W1:Y:S07]  /*0e20*/  LDCU UR4, c[0x0][0x3ac] ;  /* 0x00007580ff0477ac */ /* 0x000e6e0008000800 */
[----:B------:R-:W2:Y:S08]  /*0e30*/  LDC.64 R28, c[0x0][0x380] ;  /* 0x0000e000ff1c7b82 */ /* 0x000eb00000000a00 */
[----:B------:R-:W3:Y:S01]  /*0e40*/  LDC.64 R14, c[0x0][0x390] ;  /* 0x0000e400ff0e7b82 */ /* 0x000ee20000000a00 */
[----:B0-----:R-:W-:-:S05]  /*0e50*/  IMAD.WIDE.U32 R16, R12, 0x4, R16 ;  /* 0x000000040c107825 */ /* 0x001fca00078e0010 */
[----:B------:R-:W4:Y:S01]  /*0e60*/  LDG.E.CONSTANT R10, desc[UR12][R16.64] ;  /* 0x0000000c100a7981 */ /* 0x000f22000c1e9900 */
[----:B--2---:R-:W-:-:S05]  /*0e70*/  IMAD.WIDE.U32 R28, R12, 0x4, R28 ;  /* 0x000000040c1c7825 */ /* 0x004fca00078e001c */
[----:B------:R-:W2:Y:S01]  /*0e80*/  LDG.E.CONSTANT R9, desc[UR12][R28.64] ;  /* 0x0000000c1c097981 */ /* 0x000ea2000c1e9900 */
[----:B------:R-:W-:Y:S01]  /*0e90*/  BSSY.RECONVERGENT B4, `(.L_x_36) ;  /* 0x0000027000047945 */ /* 0x000fe20003800200 */
[----:B---3--:R-:W-:-:S04]  /*0ea0*/  IMAD.WIDE.U32 R14, R12, 0x4, R14 ;  /* 0x000000040c0e7825 */ /* 0x008fc800078e000e */
[----:B----45:R-:W-:-:S04]  /*0eb0*/  FADD R10, -R5, R10 ;  /* 0x0000000a050a7221 */ /* 0x030fc80000000100 */
[----:B------:R-:W-:Y:S01]  /*0ec0*/  FMUL R0, R10, R10 ;  /* 0x0000000a0a007220 */ /* 0x000fe20000400000 */
[----:B--2---:R-:W-:-:S04]  /*0ed0*/  FADD R9, -R4, R9 ;  /* 0x0000000904097221 */ /* 0x004fc80000000100 */
[----:B------:R-:W-:-:S04]  /*0ee0*/  FFMA R0, R9, R9, R0 ;  /* 0x0000000909007223 */ /* 0x000fc80000000000 */
[----:B-1----:R-:W-:-:S05]  /*0ef0*/  FADD R2, R0, UR4 ;  /* 0x0000000400027e21 */ /* 0x002fca0008000000 */
        /* <DEDUP_REMOVED lines=10> */
.L_x_39:
[----:B-1----:R-:W-:Y:S01]  /*0fa0*/  FMUL.FTZ R11, R2, R13 ;  /* 0x0000000d020b7220 */ /* 0x002fe20000410000 */
[----:B------:R-:W-:-:S03]  /*0fb0*/  FMUL.FTZ R0, R13, 0.5 ;  /* 0x3f0000000d007820 */ /* 0x000fc60000410000 */
[----:B------:R-:W-:-:S04]  /*0fc0*/  FFMA R22, -R11, R11, R2 ;  /* 0x0000000b0b167223 */ /* 0x000fc80000000102 */
[----:B------:R-:W-:-:S07]  /*0fd0*/  FFMA R22, R22, R0, R11 ;  /* 0x0000000016167223 */ /* 0x000fce000000000b */
.L_x_40:
[----:B------:R-:W-:Y:S05]  /*0fe0*/  BSYNC.RECONVERGENT B2 ;  /* 0x0000000000027941 */ /* 0x000fea0003800200 */
.L_x_38:
        /* <DEDUP_REMOVED lines=13> */
.L_x_42:
[----:B------:R-:W-:Y:S05]  /*10c0*/  BSYNC.RECONVERGENT B5 ;  /* 0x0000000000057941 */ /* 0x000fea0003800200 */
.L_x_41:
[----:B------:R-:W-:-:S05]  /*10d0*/  FMNMX R0, R0, 1.00000000000000000000e+10, PT ;  /* 0x501502f900007809 */ /* 0x000fca0003800000 */
[-C--:B------:R-:W-:Y:S01]  /*10e0*/  FFMA R6, R9, R0.reuse, R6 ;  /* 0x0000000009067223 */ /* 0x080fe20000000006 */
[----:B------:R-:W-:-:S07]  /*10f0*/  FFMA R7, R10, R0, R7 ;  /* 0x000000000a077223 */ /* 0x000fce0000000007 */
.L_x_37:
[----:B------:R-:W-:Y:S05]  /*1100*/  BSYNC.RECONVERGENT B4 ;  /* 0x0000000000047941 */ /* 0x000fea0003800200 */
.L_x_36:
[----:B------:R-:W2:Y:S01]  /*1110*/  LDG.E.CONSTANT R10, desc[UR12][R16.64+0x4] ;  /* 0x0000040c100a7981 */ /* 0x000ea2000c1e9900 */
[----:B------:R-:W0:Y:S03]  /*1120*/  LDCU UR4, c[0x0][0x3ac] ;  /* 0x00007580ff0477ac */ /* 0x000e260008000800 */
[----:B------:R-:W3:Y:S01]  /*1130*/  LDG.E.CONSTANT R9, desc[UR12][R28.64+0x4] ;  /* 0x0000040c1c097981 */ /* 0x000ee2000c1e9900 */
[----:B------:R-:W-:Y:S01]  /*1140*/  BSSY.RECONVERGENT B4, `(.L_x_43) ;  /* 0x0000026000047945 */ /* 0x000fe20003800200 */
[----:B--2---:R-:W-:Y:S01]  /*1150*/  FADD R10, -R5, R10 ;  /* 0x0000000a050a7221 */ /* 0x004fe20000000100 */
[----:B---3--:R-:W-:-:S03]  /*1160*/  FADD R9, -R4, R9 ;  /* 0x0000000904097221 */ /* 0x008fc60000000100 */
[----:B------:R-:W-:-:S04]  /*1170*/  FMUL R0, R10, R10 ;  /* 0x0000000a0a007220 */ /* 0x000fc80000400000 */
[----:B------:R-:W-:-:S04]  /*1180*/  FFMA R0, R9, R9, R0 ;  /* 0x0000000909007223 */ /* 0x000fc80000000000 */
[----:B0-----:R-:W-:-:S05]  /*1190*/  FADD R2, R0, UR4 ;  /* 0x0000000400027e21 */ /* 0x001fca0008000000 */
        /* <DEDUP_REMOVED lines=10> */
.L_x_46:
[----:B-1----:R-:W-:Y:S01]  /*1240*/  FMUL.FTZ R11, R2, R13 ;  /* 0x0000000d020b7220 */ /* 0x002fe20000410000 */
[----:B------:R-:W-:-:S03]  /*1250*/  FMUL.FTZ R0, R13, 0.5 ;  /* 0x3f0000000d007820 */ /* 0x000fc60000410000 */
[----:B------:R-:W-:-:S04]  /*1260*/  FFMA R22, -R11, R11, R2 ;  /* 0x0000000b0b167223 */ /* 0x000fc80000000102 */
[----:B------:R-:W-:-:S07]  /*1270*/  FFMA R22, R22, R0, R11 ;  /* 0x0000000016167223 */ /* 0x000fce000000000b */
.L_x_47:
[----:B------:R-:W-:Y:S05]  /*1280*/  BSYNC.RECONVERGENT B2 ;  /* 0x0000000000027941 */ /* 0x000fea0003800200 */
.L_x_45:
        /* <DEDUP_REMOVED lines=13> */
.L_x_49:
[----:B------:R-:W-:Y:S05]  /*1360*/  BSYNC.RECONVERGENT B5 ;  /* 0x0000000000057941 */ /* 0x000fea0003800200 */
.L_x_48:
[----:B------:R-:W-:-:S05]  /*1370*/  FMNMX R0, R0, 1.00000000000000000000e+10, PT ;  /* 0x501502f900007809 */ /* 0x000fca0003800000 */
[-C--:B------:R-:W-:Y:S01]  /*1380*/  FFMA R6, R9, R0.reuse, R6 ;  /* 0x0000000009067223 */ /* 0x080fe20000000006 */
[----:B------:R-:W-:-:S07]  /*1390*/  FFMA R7, R10, R0, R7 ;  /* 0x000000000a077223 */ /* 0x000fce0000000007 */
.L_x_44:
[----:B------:R-:W-:Y:S05]  /*13a0*/  BSYNC.RECONVERGENT B4 ;  /* 0x0000000000047941 */ /* 0x000fea0003800200 */
.L_x_43:
[----:B------:R-:W-:-:S07]  /*13b0*/  IADD3 R12, PT, PT, R12, 0x2, RZ ;  /* 0x000000020c0c7810 */ /* 0x000fce0007ffe0ff */
.L_x_35:
[----:B------:R-:W-:Y:S05]  /*13c0*/  BSYNC.RECONVERGENT B0 ;  /* 0x0000000000007941 */ /* 0x000fea0003800200 */
.L_x_34:
[----:B------:R-:W-:-:S04]  /*13d0*/  LOP3.LUT R0, R8, 0x1, RZ, 0xc0, !PT ;  /* 0x0000000108007812 */ /* 0x000fc800078ec0ff */
[----:B------:R-:W-:-:S13]  /*13e0*/  ISETP.NE.U32.AND P0, PT, R0, 0x1, PT ;  /* 0x000000010000780c */ /* 0x000fda0003f05070 */
[----:B------:R-:W-:Y:S05]  /*13f0*/  @P0 BRA `(.L_x_2) ;  /* 0x0000000000b80947 */ /* 0x000fea0003800000 */
[----:B------:R-:W0:Y:S01]  /*1400*/  LDC.64 R16, c[0x0][0x388] ;  /* 0x0000e200ff107b82 */ /* 0x000e220000000a00 */
[----:B------:R-:W1:Y:S07]  /*1410*/  LDCU UR4, c[0x0][0x3ac] ;  /* 0x00007580ff0477ac */ /* 0x000e6e0008000800 */
[----:B------:R-:W2:Y:S01]  /*1420*/  LDC.64 R14, c[0x0][0x380] ;  /* 0x0000e000ff0e7b82 */ /* 0x000ea20000000a00 */
[----:B0-----:R-:W-:-:S05]  /*1430*/  IMAD.WIDE.U32 R16, R12, 0x4, R16 ;  /* 0x000000040c107825 */ /* 0x001fca00078e0010 */
[----:B------:R-:W3:Y:S01]  /*1440*/  LDG.E.CONSTANT R10, desc[UR12][R16.64] ;  /* 0x0000000c100a7981 */ /* 0x000ee2000c1e9900 */
[----:B--2---:R-:W-:-:S05]  /*1450*/  IMAD.WIDE.U32 R14, R12, 0x4, R14 ;  /* 0x000000040c0e7825 */ /* 0x004fca00078e000e */
[----:B------:R-:W2:Y:S01]  /*1460*/  LDG.E.CONSTANT R9, desc[UR12][R14.64] ;  /* 0x0000000c0e097981 */ /* 0x000ea2000c1e9900 */
[----:B---3-5:R-:W-:-:S04]  /*1470*/  FADD R10, -R5, R10 ;  /* 0x0000000a050a7221 */ /* 0x028fc80000000100 */
        /* <DEDUP_REMOVED lines=14> */
.L_x_51:
[----:B-1----:R-:W-:Y:S01]  /*1560*/  FMUL.FTZ R11, R2, R13 ;  /* 0x0000000d020b7220 */ /* 0x002fe20000410000 */
[----:B------:R-:W-:-:S03]  /*1570*/  FMUL.FTZ R0, R13, 0.5 ;  /* 0x3f0000000d007820 */ /* 0x000fc60000410000 */
[----:B------:R-:W-:-:S04]  /*1580*/  FFMA R22, -R11, R11, R2 ;  /* 0x0000000b0b167223 */ /* 0x000fc80000000102 */
[----:B------:R-:W-:-:S07]  /*1590*/  FFMA R22, R22, R0, R11 ;  /* 0x0000000016167223 */ /* 0x000fce000000000b */
.L_x_52:
[----:B------:R-:W-:Y:S05]  /*15a0*/  BSYNC.RECONVERGENT B0 ;  /* 0x0000000000007941 */ /* 0x000fea0003800200 */
.L_x_50:
[----:B------:R-:W0:Y:S02]  /*15b0*/  LDC.64 R14, c[0x0][0x390] ;  /* 0x0000e400ff0e7b82 */ /* 0x000e240000000a00 */
[----:B0-----:R-:W-:-:S05]  /*15c0*/  IMAD.WIDE.U32 R12, R12, 0x4, R14 ;  /* 0x000000040c0c7825 */ /* 0x001fca00078e000e */
        /* <DEDUP_REMOVED lines=13> */
.L_x_54:
[----:B------:R-:W-:Y:S05]  /*16a0*/  BSYNC.RECONVERGENT B0 ;  /* 0x0000000000007941 */ /* 0x000fea0003800200 */
.L_x_53:
[----:B------:R-:W-:-:S05]  /*16b0*/  FMNMX R0, R0, 1.00000000000000000000e+10, PT ;  /* 0x501502f900007809 */ /* 0x000fca0003800000 */
[-C--:B------:R-:W-:Y:S01]  /*16c0*/  FFMA R6, R9, R0.reuse, R6 ;  /* 0x0000000009067223 */ /* 0x080fe20000000006 */
[----:B------:R-:W-:-:S07]  /*16d0*/  FFMA R7, R10, R0, R7 ;  /* 0x000000000a077223 */ /* 0x000fce0000000007 */
.L_x_2:
[----:B------:R-:W-:Y:S05]  /*16e0*/  BSYNC.RECONVERGENT B1 ;  /* 0x0000000000017941 */ /* 0x000fea0003800200 */
.L_x_1:
[----:B------:R-:W0:Y:S01]  /*16f0*/  LDCU UR4, c[0x0][0x3a8] ;  /* 0x00007500ff0477ac */ /* 0x000e220008000800 */
[----:B------:R-:W-:Y:S01]  /*1700*/  BSSY.RECONVERGENT B0, `(.L_x_55) ;  /* 0x0000036000007945 */ /* 0x000fe20003800200 */
[----:B0-----:R-:W-:-:S13]  /*1710*/  ISETP.GE.AND P0, PT, R8, UR4, PT ;  /* 0x0000000408007c0c */ /* 0x001fda000bf06270 */
[----:B------:R-:W-:Y:S05]  /*1720*/  @P0 BRA `(.L_x_56) ;  /* 0x0000000000cc0947 */ /* 0x000fea0003800000 */
[----:B------:R-:W-:Y:S01]  /*1730*/  ISETP.NE.AND P0, PT, R3, R8, PT ;  /* 0x000000080300720c */ /* 0x000fe20003f05270 */
[----:B------:R-:W-:-:S12]  /*1740*/  BSSY.RECONVERGENT B1, `(.L_x_57) ;  /* 0x0000030000017945 */ /* 0x000fd80003800200 */
[----:B------:R-:W-:Y:S05]  /*1750*/  @!P0 BRA `(.L_x_58) ;  /* 0x0000000000b88947 */ /* 0x000fea0003800000 */
        /* <DEDUP_REMOVED lines=22> */
.L_x_60:
[----:B-1----:R-:W-:Y:S01]  /*18c0*/  FMUL.FTZ R11, R2, R13 ;  /* 0x0000000d020b7220 */ /* 0x002fe20000410000 */
[----:B------:R-:W-:-:S03]  /*18d0*/  FMUL.FTZ R0, R13, 0.5 ;  /* 0x3f0000000d007820 */ /* 0x000fc60000410000 */
[----:B------:R-:W-:-:S04]  /*18e0*/  FFMA R22, -R11, R11, R2 ;  /* 0x0000000b0b167223 */ /* 0x000fc80000000102 */
[----:B------:R-:W-:-:S07]  /*18f0*/  FFMA R22, R22, R0, R11 ;  /* 0x0000000016167223 */ /* 0x000fce000000000b */
.L_x_61:
[----:B------:R-:W-:Y:S05]  /*1900*/  BSYNC.RECONVERGENT B2 ;  /* 0x0000000000027941 */ /* 0x000fea0003800200 */
.L_x_59:
        /* <DEDUP_REMOVED lines=15> */
.L_x_63:
[----:B------:R-:W-:Y:S05]  /*1a00*/  BSYNC.RECONVERGENT B4 ;  /* 0x0000000000047941 */ /* 0x000fea0003800200 */
.L_x_62:
[----:B------:R-:W-:-:S05]  /*1a10*/  FMNMX R0, R0, 1.00000000000000000000e+10, PT ;  /* 0x501502f900007809 */ /* 0x000fca0003800000 */
[-C--:B------:R-:W-:Y:S01]  /*1a20*/  FFMA R6, R9, R0.reuse, R6 ;  /* 0x0000000009067223 */ /* 0x080fe20000000006 */
[----:B------:R-:W-:-:S07]  /*1a30*/  FFMA R7, R10, R0, R7 ;  /* 0x000000000a077223 */ /* 0x000fce0000000007 */
.L_x_58:
[----:B------:R-:W-:Y:S05]  /*1a40*/  BSYNC.RECONVERGENT B1 ;  /* 0x0000000000017941 */ /* 0x000fea0003800200 */
.L_x_57:
[----:B------:R-:W-:-:S07]  /*1a50*/  IADD3 R8, PT, PT, R8, 0x1, RZ ;  /* 0x0000000108087810 */ /* 0x000fce0007ffe0ff */
.L_x_56:
[----:B------:R-:W-:Y:S05]  /*1a60*/  BSYNC.RECONVERGENT B0 ;  /* 0x0000000000007941 */ /* 0x000fea0003800200 */
.L_x_55:
[----:B------:R-:W0:Y:S01]  /*1a70*/  LDCU UR4, c[0x0][0x3a8] ;  /* 0x00007500ff0477ac */ /* 0x000e220008000800 */
[----:B------:R-:W-:Y:S01]  /*1a80*/  BSSY.RECONVERGENT B1, `(.L_x_64) ;  /* 0x000015b000017945 */ /* 0x000fe20003800200 */
[----:B------:R-:W1:Y:S01]  /*1a90*/  LDCU UR5, c[0x0][0x3ac] ;  /* 0x00007580ff0577ac */ /* 0x000e620008000800 */
[----:B0-----:R-:W-:-:S13]  /*1aa0*/  ISETP.GE.AND P0, PT, R8, UR4, PT ;  /* 0x0000000408007c0c */ /* 0x001fda000bf06270 */
[----:B-1----:R-:W-:Y:S05]  /*1ab0*/  @P0 BRA `(.L_x_65) ;  /* 0x00000014005c0947 */ /* 0x002fea0003800000 */
[C---:B------:R-:W-:Y:S01]  /*1ac0*/  IADD3 R0, PT, PT, R8.reuse, -UR4, RZ ;  /* 0x8000000408007c10 */ /* 0x040fe2000fffe0ff */
[----:B------:R-:W-:Y:S01]  /*1ad0*/  BSSY.RECONVERGENT B0, `(.L_x_66) ;  /* 0x00000c3000007945 */ /* 0x000fe20003800200 */
[----:B------:R-:W-:Y:S02]  /*1ae0*/  IADD3 R9, PT, PT, -R8, UR4, RZ ;  /* 0x0000000408097c10 */ /* 0x000fe4000fffe1ff */
[----:B------:R-:W-:Y:S02]  /*1af0*/  ISETP.GT.U32.AND P0, PT, R0, -0x4, PT ;  /* 0xfffffffc0000780c */ /* 0x000fe40003f04070 */
[----:B------:R-:W-:-:S11]  /*1b00*/  LOP3.LUT R10, R9, 0x3, RZ, 0xc0, !PT ;  /* 0x00000003090a7812 */ /* 0x000fd600078ec0ff */
[----:B------:R-:W-:Y:S05]  /*1b10*/  @P0 BRA `(.L_x_67) ;  /* 0x0000000800f80947 */ /* 0x000fea0003800000 */
[----:B------:R-:W0:Y:S01]  /*1b20*/  LDCU.128 UR8, c[0x0][0x380] ;  /* 0x00007000ff0877ac */ /* 0x000e220008000c00 */
[----:B------:R-:W-:Y:S01]  /*1b30*/  HFMA2 R12, -RZ, RZ, 0, 4.76837158203125e-07 ;  /* 0x00000008ff0c7431 */ /* 0x000fe200000001ff */
[----:B------:R-:W-:Y:S01]  /*1b40*/  MOV R13, 0x0 ;  /* 0x00000000000d7802 */ /* 0x000fe20000000f00 */
[----:B------:R-:W1:Y:S01]  /*1b50*/  LDCU.64 UR6, c[0x0][0x390] ;  /* 0x00007200ff0677ac */ /* 0x000e620008000a00 */
[----:B------:R-:W-:-:S04]  /*1b60*/  LOP3.LUT R11, R9, 0xfffffffc, RZ, 0xc0, !PT ;  /* 0xfffffffc090b7812 */ /* 0x000fc800078ec0ff */
[----:B------:R-:W-:Y:S01]  /*1b70*/  IADD3 R11, PT, PT, -R11, RZ, RZ ;  /* 0x000000ff0b0b7210 */ /* 0x000fe20007ffe1ff */
[----:B------:R-:W-:-:S03]  /*1b80*/  IMAD.WIDE.U32 R12, R8, 0x4, R12 ;  /* 0x00000004080c7825 */ /* 0x000fc600078e000c */
[C---:B0-----:R-:W-:Y:S02]  /*1b90*/  IADD3 R14, P0, PT, R12.reuse, UR8, RZ ;  /* 0x000000080c0e7c10 */ /* 0x041fe4000ff1e0ff */
[C---:B------:R-:W-:Y:S02]  /*1ba0*/  IADD3 R0, P1, PT, R12.reuse, UR10, RZ ;  /* 0x0000000a0c007c10 */ /* 0x040fe4000ff3e0ff */
[----:B-1----:R-:W-:Y:S02]  /*1bb0*/  IADD3 R16, P2, PT, R12, UR6, RZ ;  /* 0x000000060c107c10 */ /* 0x002fe4000ff5e0ff */
[C---:B------:R-:W-:Y:S02]  /*1bc0*/  IADD3.X R19, PT, PT, R13.reuse, UR9, RZ, P0, !PT ;  /* 0x000000090d137c10 */ /* 0x040fe400087fe4ff */
[C---:B------:R-:W-:Y:S02]  /*1bd0*/  IADD3.X R15, PT, PT, R13.reuse, UR11, RZ, P1, !PT ;  /* 0x0000000b0d0f7c10 */ /* 0x040fe40008ffe4ff */
[----:B------:R-:W-:-:S07]  /*1be0*/  IADD3.X R17, PT, PT, R13, UR7, RZ, P2, !PT ;  /* 0x000000070d117c10 */ /* 0x000fce00097fe4ff */
.L_x_96:
[----:B------:R-:W-:Y:S02]  /*1bf0*/  MOV R12, R0 ;  /* 0x00000000000c7202 */ /* 0x000fe40000000f00 */
[----:B------:R-:W-:Y:S02]  /*1c00*/  MOV R13, R15 ;  /* 0x0000000f000d7202 */ /* 0x000fe40000000f00 */
[----:B------:R-:W-:-:S03]  /*1c10*/  MOV R15, R19 ;  /* 0x00000013000f7202 */ /* 0x000fc60000000f00 */
        /* <DEDUP_REMOVED lines=20> */
.L_x_71:
[----:B-1----:R-:W-:Y:S01]  /*1d60*/  FMUL.FTZ R19, R2, R21 ;  /* 0x0000001502137220 */ /* 0x002fe20000410000 */
[----:B------:R-:W-:-:S03]  /*1d70*/  FMUL.FTZ R0, R21, 0.5 ;  /* 0x3f00000015007820 */ /* 0x000fc60000410000 */
[----:B------:R-:W-:-:S04]  /*1d80*/  FFMA R22, -R19, R19, R2 ;  /* 0x0000001313167223 */ /* 0x000fc80000000102 */
[----:B------:R-:W-:-:S07]  /*1d90*/  FFMA R22, R22, R0, R19 ;  /* 0x0000000016167223 */ /* 0x000fce0000000013 */
.L_x_72:
[----:B------:R-:W-:Y:S05]  /*1da0*/  BSYNC.RECONVERGENT B2 ;  /* 0x0000000000027941 */ /* 0x000fea0003800200 */
.L_x_70:
        /* <DEDUP_REMOVED lines=13> */
.L_x_74:
[----:B------:R-:W-:Y:S05]  /*1e80*/  BSYNC.RECONVERGENT B5 ;  /* 0x0000000000057941 */ /* 0x000fea0003800200 */
.L_x_73:
[----:B------:R-:W-:-:S05]  /*1e90*/  FMNMX R0, R0, 1.00000000000000000000e+10, PT ;  /* 0x501502f900007809 */ /* 0x000fca0003800000 */
[-C--:B------:R-:W-:Y:S01]  /*1ea0*/  FFMA R6, R25, R0.reuse, R6 ;  /* 0x0000000019067223 */ /* 0x080fe20000000006 */
[----:B------:R-:W-:-:S07]  /*1eb0*/  FFMA R7, R26, R0, R7 ;  /* 0x000000001a077223 */ /* 0x000fce0000000007 */
.L_x_69:
[----:B------:R-:W-:Y:S05]  /*1ec0*/  BSYNC.RECONVERGENT B4 ;  /* 0x0000000000047941 */ /* 0x000fea0003800200 */
.L_x_68:
        /* <DEDUP_REMOVED lines=18> */
.L_x_78:
[----:B-1----:R-:W-:Y:S01]  /*1ff0*/  FMUL.FTZ R19, R2, R21 ;  /* 0x0000001502137220 */ /* 0x002fe20000410000 */
[----:B------:R-:W-:-:S03]  /*2000*/  FMUL.FTZ R0, R21, 0.5 ;  /* 0x3f00000015007820 */ /* 0x000fc60000410000 */
[----:B------:R-:W-:-:S04]  /*2010*/  FFMA R22, -R19, R19, R2 ;  /* 0x0000001313167223 */ /* 0x000fc80000000102 */
[----:B------:R-:W-:-:S07]  /*2020*/  FFMA R22, R22, R0, R19 ;  /* 0x0000000016167223 */ /* 0x000fce0000000013 */
.L_x_79:
[----:B------:R-:W-:Y:S05]  /*2030*/  BSYNC.RECONVERGENT B2 ;  /* 0x0000000000027941 */ /* 0x000fea0003800200 */
.L_x_77:
        /* <DEDUP_REMOVED lines=13> */
.L_x_81:
[----:B------:R-:W-:Y:S05]  /*2110*/  BSYNC.RECONVERGENT B5 ;  /* 0x0000000000057941 */ /* 0x000fea0003800200 */
.L_x_80:
[----:B------:R-:W-:-:S05]  /*2120*/  FMNMX R0, R0, 1.00000000000000000000e+10, PT ;  /* 0x501502f900007809 */ /* 0x000fca0003800000 */
[-C--:B------:R-:W-:Y:S01]  /*2130*/  FFMA R6, R25, R0.reuse, R6 ;  /* 0x0000000019067223 */ /* 0x080fe20000000006 */
[----:B------:R-:W-:-:S07]  /*2140*/  FFMA R7, R26, R0, R7 ;  /* 0x000000001a077223 */ /* 0x000fce0000000007 */
.L_x_76:
[----:B------:R-:W-:Y:S05]  /*2150*/  BSYNC.RECONVERGENT B4 ;  /* 0x0000000000047941 */ /* 0x000fea0003800200 */
.L_x_75:
        /* <DEDUP_REMOVED lines=18> */
.L_x_85:
[----:B-1----:R-:W-:Y:S01]  /*2280*/  FMUL.FTZ R19, R2, R21 ;  /* 0x0000001502137220 */ /* 0x002fe20000410000 */
[----:B------:R-:W-:-:S03]  /*2290*/  FMUL.FTZ R0, R21, 0.5 ;  /* 0x3f00000015007820 */ /* 0x000fc60000410000 */
[----:B------:R-:W-:-:S04]  /*22a0*/  FFMA R22, -R19, R19, R2 ;  /* 0x0000001313167223 */ /* 0x000fc80000000102 */
[----:B------:R-:W-:-:S07]  /*22b0*/  FFMA R22, R22, R0, R19 ;  /* 0x0000000016167223 */ /* 0x000fce0000000013 */
.L_x_86:
[----:B------:R-:W-:Y:S05]  /*22c0*/  BSYNC.RECONVERGENT B2 ;  /* 0x0000000000027941 */ /* 0x000fea0003800200 */
.L_x_84:
        /* <DEDUP_REMOVED lines=13> */
.L_x_88:
[----:B------:R-:W-:Y:S05]  /*23a0*/  BSYNC.RECONVERGENT B5 ;  /* 0x0000000000057941 */ /* 0x000fea0003800200 */
.L_x_87:
[----:B------:R-:W-:-:S05]  /*23b0*/  FMNMX R0, R0, 1.00000000000000000000e+10, PT ;  /* 0x501502f900007809 */ /* 0x000fca0003800000 */
[-C--:B------:R-:W-:Y:S01]  /*23c0*/  FFMA R6, R25, R0.reuse, R6 ;  /* 0x0000000019067223 */ /* 0x080fe20000000006 */
[----:B------:R-:W-:-:S07]  /*23d0*/  FFMA R7, R26, R0, R7 ;  /* 0x000000001a077223 */ /* 0x000fce0000000007 */
.L_x_83:
[----:B------:R-:W-:Y:S05]  /*23e0*/  BSYNC.RECONVERGENT B4 ;  /* 0x0000000000047941 */ /* 0x000fea0003800200 */
.L_x_82:
        /* <DEDUP_REMOVED lines=18> */
.L_x_92:
[----:B-1----:R-:W-:Y:S01]  /*2510*/  FMUL.FTZ R19, R2, R21 ;  /* 0x0000001502137220 */ /* 0x002fe20000410000 */
[----:B------:R-:W-:-:S03]  /*2520*/  FMUL.FTZ R0, R21, 0.5 ;  /* 0x3f00000015007820 */ /* 0x000fc60000410000 */
[----:B------:R-:W-:-:S04]  /*2530*/  FFMA R22, -R19, R19, R2 ;  /* 0x0000001313167223 */ /* 0x000fc80000000102 */
[----:B------:R-:W-:-:S07]  /*2540*/  FFMA R22, R22, R0, R19 ;  /* 0x0000000016167223 */ /* 0x000fce0000000013 */
.L_x_93:
[----:B------:R-:W-:Y:S05]  /*2550*/  BSYNC.RECONVERGENT B2 ;  /* 0x0000000000027941 */ /* 0x000fea0003800200 */
.L_x_91:
        /* <DEDUP_REMOVED lines=13> */
.L_x_95:
[----:B------:R-:W-:Y:S05]  /*2630*/  BSYNC.RECONVERGENT B5 ;  /* 0x0000000000057941 */ /* 0x000fea0003800200 */
.L_x_94:
[----:B------:R-:W-:-:S05]  /*2640*/  FMNMX R0, R0, 1.00000000000000000000e+10, PT ;  /* 0x501502f900007809 */ /* 0x000fca0003800000 */
[-C--:B------:R-:W-:Y:S01]  /*2650*/  FFMA R6, R25, R0.reuse, R6 ;  /* 0x0000000019067223 */ /* 0x080fe20000000006 */
[----:B------:R-:W-:-:S07]  /*2660*/  FFMA R7, R26, R0, R7 ;  /* 0x000000001a077223 */ /* 0x000fce0000000007 */
.L_x_90:
[----:B------:R-:W-:Y:S05]  /*2670*/  BSYNC.RECONVERGENT B4 ;  /* 0x0000000000047941 */ /* 0x000fea0003800200 */
.L_x_89:
[----:B------:R-:W-:Y:S02]  /*2680*/  IADD3 R14, P0, PT, R14, 0x10, RZ ;  /* 0x000000100e0e7810 */ /* 0x000fe40007f1e0ff */
[----:B------:R-:W-:Y:S02]  /*2690*/  IADD3 R0, P1, PT, R12, 0x10, RZ ;  /* 0x000000100c007810 */ /* 0x000fe40007f3e0ff */
[----:B------:R-:W-:Y:S02]  /*26a0*/  IADD3 R16, P3, PT, R16, 0x10, RZ ;  /* 0x0000001010107810 */ /* 0x000fe40007f7e0ff */
[----:B------:R-:W-:Y:S02]  /*26b0*/  IADD3.X R19, PT, PT, RZ, R15, RZ, P0, !PT ;  /* 0x0000000fff137210 */ /* 0x000fe400007fe4ff */
[----:B------:R-:W-:Y:S02]  /*26c0*/  IADD3.X R15, PT, PT, RZ, R13, RZ, P1, !PT ;  /* 0x0000000dff0f7210 */ /* 0x000fe40000ffe4ff */
[----:B------:R-:W-:-:S02]  /*26d0*/  IADD3.X R17, PT, PT, RZ, R17, RZ, P3, !PT ;  /* 0x00000011ff117210 */ /* 0x000fc40001ffe4ff */
[----:B------:R-:W-:Y:S01]  /*26e0*/  IADD3 R8, PT, PT, R8, 0x4, RZ ;  /* 0x0000000408087810 */ /* 0x000fe20007ffe0ff */
[----:B------:R-:W-:Y:S06]  /*26f0*/  @P2 BRA `(.L_x_96) ;  /* 0xfffffff4003c2947 */ /* 0x000fec000383ffff */
.L_x_67:
[----:B------:R-:W-:Y:S05]  /*2700*/  BSYNC.RECONVERGENT B0 ;  /* 0x0000000000007941 */ /* 0x000fea0003800200 */
.L_x_66:
        /* <DEDUP_REMOVED lines=30> */
.L_x_102:
[----:B-1----:R-:W-:Y:S01]  /*28f0*/  FMUL.FTZ R19, R2, R21 ;  /* 0x0000001502137220 */ /* 0x002fe20000410000 */
[----:B------:R-:W-:-:S03]  /*2900*/  FMUL.FTZ R0, R21, 0.5 ;  /* 0x3f00000015007820 */ /* 0x000fc60000410000 */
[----:B------:R-:W-:-:S04]  /*2910*/  FFMA R22, -R19, R19, R2 ;  /* 0x0000001313167223 */ /* 0x000fc80000000102 */
[----:B------:R-:W-:-:S07]  /*2920*/  FFMA R22, R22, R0, R19 ;  /* 0x0000000016167223 */ /* 0x000fce0000000013 */
.L_x_103:
[----:B------:R-:W-:Y:S05]  /*2930*/  BSYNC.RECONVERGENT B2 ;  /* 0x0000000000027941 */ /* 0x000fea0003800200 */
.L_x_101:
        /* <DEDUP_REMOVED lines=13> */
.L_x_105:
[----:B------:R-:W-:Y:S05]  /*2a10*/  BSYNC.RECONVERGENT B5 ;  /* 0x0000000000057941 */ /* 0x000fea0003800200 */
.L_x_104:
[----:B------:R-:W-:-:S05]  /*2a20*/  FMNMX R0, R0, 1.00000000000000000000e+10, PT ;  /* 0x501502f900007809 */ /* 0x000fca0003800000 */
[-C--:B------:R-:W-:Y:S01]  /*2a30*/  FFMA R6, R11, R0.reuse, R6 ;  /* 0x000000000b067223 */ /* 0x080fe20000000006 */
[----:B------:R-:W-:-:S07]  /*2a40*/  FFMA R7, R10, R0, R7 ;  /* 0x000000000a077223 */ /* 0x000fce0000000007 */
.L_x_100:
[----:B------:R-:W-:Y:S05]  /*2a50*/  BSYNC.RECONVERGENT B4 ;  /* 0x0000000000047941 */ /* 0x000fea0003800200 */
.L_x_99:
        /* <DEDUP_REMOVED lines=19> */
.L_x_109:
[----:B-1----:R-:W-:Y:S01]  /*2b90*/  FMUL.FTZ R13, R2, R15 ;  /* 0x0000000f020d7220 */ /* 0x002fe20000410000 */
[----:B------:R-:W-:-:S03]  /*2ba0*/  FMUL.FTZ R0, R15, 0.5 ;  /* 0x3f0000000f007820 */ /* 0x000fc60000410000 */
[----:B------:R-:W-:-:S04]  /*2bb0*/  FFMA R22, -R13, R13, R2 ;  /* 0x0000000d0d167223 */ /* 0x000fc80000000102 */
[----:B------:R-:W-:-:S07]  /*2bc0*/  FFMA R22, R22, R0, R13 ;  /* 0x0000000016167223 */ /* 0x000fce000000000d */
.L_x_110:
[----:B------:R-:W-:Y:S05]  /*2bd0*/  BSYNC.RECONVERGENT B2 ;  /* 0x0000000000027941 */ /* 0x000fea0003800200 */
.L_x_108:
        /* <DEDUP_REMOVED lines=13> */
.L_x_112:
[----:B------:R-:W-:Y:S05]  /*2cb0*/  BSYNC.RECONVERGENT B5 ;  /* 0x0000000000057941 */ /* 0x000fea0003800200 */
.L_x_111:
[----:B------:R-:W-:-:S05]  /*2cc0*/  FMNMX R0, R0, 1.00000000000000000000e+10, PT ;  /* 0x501502f900007809 */ /* 0x000fca0003800000 */
[-C--:B------:R-:W-:Y:S01]  /*2cd0*/  FFMA R6, R11, R0.reuse, R6 ;  /* 0x000000000b067223 */ /* 0x080fe20000000006 */
[----:B------:R-:W-:-:S07]  /*2ce0*/  FFMA R7, R10, R0, R7 ;  /* 0x000000000a077223 */ /* 0x000fce0000000007 */
.L_x_107:
[----:B------:R-:W-:Y:S05]  /*2cf0*/  BSYNC.RECONVERGENT B4 ;  /* 0x0000000000047941 */ /* 0x000fea0003800200 */
.L_x_106:
[----:B------:R-:W-:-:S07]  /*2d00*/  IADD3 R8, PT, PT, R8, 0x2, RZ ;  /* 0x0000000208087810 */ /* 0x000fce0007ffe0ff */
.L_x_98:
[----:B------:R-:W-:Y:S05]  /*2d10*/  BSYNC.RECONVERGENT B0 ;  /* 0x0000000000007941 */ /* 0x000fea0003800200 */
.L_x_97:
        /* <DEDUP_REMOVED lines=8> */
[----:B--2---:R-:W-:-:S06]  /*2da0*/  IMAD.WIDE.U32 R12, R8, 0x4, R12 ;  /* 0x00000004080c7825 */ /* 0x004fcc00078e000c */
        /* <DEDUP_REMOVED lines=16> */
.L_x_114:
[----:B-1----:R-:W-:Y:S01]  /*2eb0*/  FMUL.FTZ R9, R2, R11 ;  /* 0x0000000b02097220 */ /* 0x002fe20000410000 */
[----:B------:R-:W-:-:S03]  /*2ec0*/  FMUL.FTZ R0, R11, 0.5 ;  /* 0x3f0000000b007820 */ /* 0x000fc60000410000 */
[----:B------:R-:W-:-:S04]  /*2ed0*/  FFMA R22, -R9, R9, R2 ;  /* 0x0000000909167223 */ /* 0x000fc80000000102 */
[----:B------:R-:W-:-:S07]  /*2ee0*/  FFMA R22, R22, R0, R9 ;  /* 0x0000000016167223 */ /* 0x000fce0000000009 */
.L_x_115:
[----:B------:R-:W-:Y:S05]  /*2ef0*/  BSYNC.RECONVERGENT B0 ;  /* 0x0000000000007941 */ /* 0x000fea0003800200 */
.L_x_113:
        /* <DEDUP_REMOVED lines=15> */
.L_x_117:
[----:B------:R-:W-:Y:S05]  /*2ff0*/  BSYNC.RECONVERGENT B0 ;  /* 0x0000000000007941 */ /* 0x000fea0003800200 */
.L_x_116:
[----:B------:R-:W-:-:S05]  /*3000*/  FMNMX R0, R0, 1.00000000000000000000e+10, PT ;  /* 0x501502f900007809 */ /* 0x000fca0003800000 */
[-C--:B------:R-:W-:Y:S01]  /*3010*/  FFMA R6, R5, R0.reuse, R6 ;  /* 0x0000000005067223 */ /* 0x080fe20000000006 */
[----:B------:R-:W-:-:S07]  /*3020*/  FFMA R7, R10, R0, R7 ;  /* 0x000000000a077223 */ /* 0x000fce0000000007 */
.L_x_65:
[----:B------:R-:W-:Y:S05]  /*3030*/  BSYNC.RECONVERGENT B1 ;  /* 0x0000000000017941 */ /* 0x000fea0003800200 */
.L_x_64:
[----:B-----5:R-:W0:Y:S08]  /*3040*/  LDC.64 R4, c[0x0][0x398] ;  /* 0x0000e600ff047b82 */ /* 0x020e300000000a00 */
[----:B------:R-:W1:Y:S01]  /*3050*/  LDC.64 R8, c[0x0][0x3a0] ;  /* 0x0000e800ff087b82 */ /* 0x000e620000000a00 */
[----:B0-----:R-:W-:-:S05]  /*3060*/  IMAD.WIDE R4, R3, 0x4, R4 ;  /* 0x0000000403047825 */ /* 0x001fca00078e0204 */
[----:B------:R-:W-:Y:S01]  /*3070*/  STG.E desc[UR12][R4.64], R6 ;  /* 0x0000000604007986 */ /* 0x000fe2000c10190c */
[----:B-1----:R-:W-:-:S05]  /*3080*/  IMAD.WIDE R2, R3, 0x4, R8 ;  /* 0x0000000403027825 */ /* 0x002fca00078e0208 */
[----:B------:R-:W-:Y:S01]  /*3090*/  STG.E desc[UR12][R2.64], R7 ;  /* 0x0000000702007986 */ /* 0x000fe2000c10190c */
[----:B------:R-:W-:Y:S05]  /*30a0*/  EXIT ;  /* 0x000000000000794d */ /* 0x000fea0003800000 */
        .weak           $__internal_0_$__cuda_sm20_sqrt_rn_f32_slowpath
        .type           $__internal_0_$__cuda_sm20_sqrt_rn_f32_slowpath,@function
        .size           $__internal_0_$__cuda_sm20_sqrt_rn_f32_slowpath,($__internal_1_$__cuda_sm3x_div_rn_noftz_f32_slowpath - $__internal_0_$__cuda_sm20_sqrt_rn_f32_slowpath)
$__internal_0_$__cuda_sm20_sqrt_rn_f32_slowpath:
[----:B------:R-:W-:-:S13]  /*30b0*/  LOP3.LUT P0, RZ, R2, 0x7fffffff, RZ, 0xc0, !PT ;  /* 0x7fffffff02ff7812 */ /* 0x000fda000780c0ff */
[----:B------:R-:W-:Y:S01]  /*30c0*/  @!P0 MOV R22, R2 ;  /* 0x0000000200168202 */ /* 0x000fe20000000f00 */
[----:B------:R-:W-:Y:S06]  /*30d0*/  @!P0 BRA `(.L_x_118) ;  /* 0x0000000000408947 */ /* 0x000fec0003800000 */
[----:B------:R-:W-:-:S13]  /*30e0*/  FSETP.GEU.FTZ.AND P0, PT, R2, RZ, PT ;  /* 0x000000ff0200720b */ /* 0x000fda0003f1e000 */
[----:B------:R-:W-:Y:S01]  /*30f0*/  @!P0 MOV R22, 0x7fffffff ;  /* 0x7fffffff00168802 */ /* 0x000fe20000000f00 */
[----:B------:R-:W-:Y:S06]  /*3100*/  @!P0 BRA `(.L_x_118) ;  /* 0x0000000000348947 */ /* 0x000fec0003800000 */
[----:B------:R-:W-:-:S13]  /*3110*/  FSETP.GTU.FTZ.AND P0, PT, |R2|, +INF , PT ;  /* 0x7f8000000200780b */ /* 0x000fda0003f1c200 */
[----:B------:R-:W-:Y:S01]  /*3120*/  @P0 FADD.FTZ R22, R2, 1 ;  /* 0x3f80000002160421 */ /* 0x000fe20000010000 */
[----:B------:R-:W-:Y:S06]  /*3130*/  @P0 BRA `(.L_x_118) ;  /* 0x0000000000280947 */ /* 0x000fec0003800000 */
[----:B------:R-:W-:-:S13]  /*3140*/  FSETP.NEU.FTZ.AND P0, PT, |R2|, +INF , PT ;  /* 0x7f8000000200780b */ /* 0x000fda0003f1d200 */
[----:B------:R-:W-:Y:S01]  /*3150*/  @P0 FFMA R21, R2, 1.84467440737095516160e+19, RZ ;  /* 0x5f80000002150823 */ /* 0x000fe200000000ff */
[----:B------:R-:W-:-:S03]  /*3160*/  @!P0 MOV R22, R2 ;  /* 0x0000000200168202 */ /* 0x000fc60000000f00 */
[----:B------:R-:W0:Y:S02]  /*3170*/  @P0 MUFU.RSQ R18, R21 ;  /* 0x0000001500120308 */ /* 0x000e240000001400 */
[----:B0-----:R-:W-:Y:S01]  /*3180*/  @P0 FMUL.FTZ R20, R21, R18 ;  /* 0x0000001215140220 */ /* 0x001fe20000410000 */
[----:B------:R-:W-:-:S03]  /*3190*/  @P0 FMUL.FTZ R18, R18, 0.5 ;  /* 0x3f00000012120820 */ /* 0x000fc60000410000 */
[----:B------:R-:W-:-:S04]  /*31a0*/  @P0 FADD.FTZ R19, -R20, -RZ ;  /* 0x800000ff14130221 */ /* 0x000fc80000010100 */
[----:B------:R-:W-:-:S04]  /*31b0*/  @P0 FFMA R19, R20, R19, R21 ;  /* 0x0000001314130223 */ /* 0x000fc80000000015 */
[----:B------:R-:W-:-:S04]  /*31c0*/  @P0 FFMA R18, R19, R18, R20 ;  /* 0x0000001213120223 */ /* 0x000fc80000000014 */
[----:B------:R-:W-:-:S07]  /*31d0*/  @P0 FMUL.FTZ R22, R18, 2.3283064365386962891e-10 ;  /* 0x2f80000012160820 */ /* 0x000fce0000410000 */
.L_x_118:
[----:B------:R-:W-:Y:S01]  /*31e0*/  HFMA2 R19, -RZ, RZ, 0, 0 ;  /* 0x00000000ff137431 */ /* 0x000fe200000001ff */
[----:B------:R-:W-:-:S04]  /*31f0*/  MOV R18, R0 ;  /* 0x0000000000127202 */ /* 0x000fc80000000f00 */
[----:B------:R-:W-:Y:S05]  /*3200*/  RET.REL.NODEC R18 `(_Z22compute_forces_nsquarePKfS0_S0_PfS1_if) ;  /* 0xffffffcc127c7950 */ /* 0x000fea0003c3ffff */
        .weak           $__internal_1_$__cuda_sm3x_div_rn_noftz_f32_slowpath
        .type           $__internal_1_$__cuda_sm3x_div_rn_noftz_f32_slowpath,@function
        .size           $__internal_1_$__cuda_sm3x_div_rn_noftz_f32_slowpath,(.L_x_132 - $__internal_1_$__cuda_sm3x_div_rn_noftz_f32_slowpath)
$__internal_1_$__cuda_sm3x_div_rn_noftz_f32_slowpath:
[----:B------:R-:W-:Y:S01]  /*3210*/  SHF.R.U32.HI R21, RZ, 0x17, R22 ;  /* 0x00000017ff157819 */ /* 0x000fe20000011616 */
[----:B------:R-:W-:Y:S01]  /*3220*/  BSSY.RECONVERGENT B2, `(.L_x_119) ;  /* 0x0000062000027945 */ /* 0x000fe20003800200 */
[----:B------:R-:W-:Y:S02]  /*3230*/  SHF.R.U32.HI R18, RZ, 0x17, R27 ;  /* 0x00000017ff127819 */ /* 0x000fe4000001161b */
[----:B------:R-:W-:Y:S02]  /*3240*/  LOP3.LUT R21, R21, 0xff, RZ, 0xc0, !PT ;  /* 0x000000ff15157812 */ /* 0x000fe400078ec0ff */
[----:B------:R-:W-:Y:S02]  /*3250*/  LOP3.LUT R18, R18, 0xff, RZ, 0xc0, !PT ;  /* 0x000000ff12127812 */ /* 0x000fe400078ec0ff */
[----:B------:R-:W-:Y:S02]  /*3260*/  IADD3 R0, PT, PT, R21, -0x1, RZ ;  /* 0xffffffff15007810 */ /* 0x000fe40007ffe0ff */
[----:B------:R-:W-:-:S02]  /*3270*/  IADD3 R19, PT, PT, R18, -0x1, RZ ;  /* 0xffffffff12137810 */ /* 0x000fc40007ffe0ff */
[----:B------:R-:W-:-:S04]  /*3280*/  ISETP.GT.U32.AND P0, PT, R0, 0xfd, PT ;  /* 0x000000fd0000780c */ /* 0x000fc80003f04070 */
[----:B------:R-:W-:-:S13]  /*3290*/  ISETP.GT.U32.OR P0, PT, R19, 0xfd, P0 ;  /* 0x000000fd1300780c */ /* 0x000fda0000704470 */
[----:B------:R-:W-:Y:S01]  /*32a0*/  @!P0 MOV R20, RZ ;  /* 0x000000ff00148202 */ /* 0x000fe20000000f00 */
[----:B------:R-:W-:Y:S06]  /*32b0*/  @!P0 BRA `(.L_x_120) ;  /* 0x00000000005c8947 */ /* 0x000fec0003800000 */
[----:B------:R-:W-:Y:S02]  /*32c0*/  FSETP.GTU.FTZ.AND P0, PT, |R27|, +INF , PT ;  /* 0x7f8000001b00780b */ /* 0x000fe40003f1c200 */
[----:B------:R-:W-:-:S04]  /*32d0*/  FSETP.GTU.FTZ.AND P1, PT, |R22|, +INF , PT ;  /* 0x7f8000001600780b */ /* 0x000fc80003f3c200 */
[----:B------:R-:W-:-:S13]  /*32e0*/  PLOP3.LUT P0, PT, P0, P1, PT, 0xf8, 0x8f ;  /* 0x00000000008f781c */ /* 0x000fda0000703f70 */
[----:B------:R-:W-:Y:S05]  /*32f0*/  @P0 BRA `(.L_x_121) ;  /* 0x00000004004c0947 */ /* 0x000fea0003800000 */
[----:B------:R-:W-:-:S13]  /*3300*/  LOP3.LUT P0, RZ, R22, 0x7fffffff, R27, 0xc8, !PT ;  /* 0x7fffffff16ff7812 */ /* 0x000fda000780c81b */
[----:B------:R-:W-:Y:S05]  /*3310*/  @!P0 BRA `(.L_x_122) ;  /* 0x00000004003c8947 */ /* 0x000fea0003800000 */
[C---:B------:R-:W-:Y:S02]  /*3320*/  FSETP.NEU.FTZ.AND P3, PT, |R27|.reuse, +INF , PT ;  /* 0x7f8000001b00780b */ /* 0x040fe40003f7d200 */
[----:B------:R-:W-:Y:S02]  /*3330*/  FSETP.NEU.FTZ.AND P1, PT, |R22|, +INF , PT ;  /* 0x7f8000001600780b */ /* 0x000fe40003f3d200 */
[----:B------:R-:W-:-:S11]  /*3340*/  FSETP.NEU.FTZ.AND P0, PT, |R27|, +INF , PT ;  /* 0x7f8000001b00780b */ /* 0x000fd60003f1d200 */
[----:B------:R-:W-:Y:S05]  /*3350*/  @!P1 BRA !P3, `(.L_x_122) ;  /* 0x00000004002c9947 */ /* 0x000fea0005800000 */
[----:B------:R-:W-:-:S04]  /*3360*/  LOP3.LUT P3, RZ, R27, 0x7fffffff, RZ, 0xc0, !PT ;  /* 0x7fffffff1bff7812 */ /* 0x000fc8000786c0ff */
[----:B------:R-:W-:-:S13]  /*3370*/  PLOP3.LUT P1, PT, P1, P3, PT, 0x2f, 0xf2 ;  /* 0x0000000000f2781c */ /* 0x000fda0000f26577 */
[----:B------:R-:W-:Y:S05]  /*3380*/  @P1 BRA `(.L_x_123) ;  /* 0x0000000400181947 */ /* 0x000fea0003800000 */
[----:B------:R-:W-:-:S04]  /*3390*/  LOP3.LUT P1, RZ, R22, 0x7fffffff, RZ, 0xc0, !PT ;  /* 0x7fffffff16ff7812 */ /* 0x000fc8000782c0ff */
[----:B------:R-:W-:-:S13]  /*33a0*/  PLOP3.LUT P0, PT, P0, P1, PT, 0x2f, 0xf2 ;  /* 0x0000000000f2781c */ /* 0x000fda0000702577 */
[----:B------:R-:W-:Y:S05]  /*33b0*/  @P0 BRA `(.L_x_124) ;  /* 0x0000000400000947 */ /* 0x000fea0003800000 */
[----:B------:R-:W-:Y:S02]  /*33c0*/  ISETP.GE.AND P0, PT, R19, RZ, PT ;  /* 0x000000ff1300720c */ /* 0x000fe40003f06270 */
[----:B------:R-:W-:-:S11]  /*33d0*/  ISETP.GE.AND P1, PT, R0, RZ, PT ;  /* 0x000000ff0000720c */ /* 0x000fd60003f26270 */
[----:B------:R-:W-:Y:S01]  /*33e0*/  @P0 MOV R20, RZ ;  /* 0x000000ff00140202 */ /* 0x000fe20000000f00 */
[----:B------:R-:W-:Y:S01]  /*33f0*/  @!P0 FFMA R27, R27, 1.84467440737095516160e+19, RZ ;  /* 0x5f8000001b1b8823 */ /* 0x000fe200000000ff */
[----:B------:R-:W-:Y:S01]  /*3400*/  @!P0 MOV R20, 0xffffffc0 ;  /* 0xffffffc000148802 */ /* 0x000fe20000000f00 */
[----:B------:R-:W-:-:S03]  /*3410*/  @!P1 FFMA R22, R22, 1.84467440737095516160e+19, RZ ;  /* 0x5f80000016169823 */ /* 0x000fc600000000ff */
[----:B------:R-:W-:-:S07]  /*3420*/  @!P1 IADD3 R20, PT, PT, R20, 0x40, RZ ;  /* 0x0000004014149810 */ /* 0x000fce0007ffe0ff */
.L_x_120:
[----:B------:R-:W-:Y:S01]  /*3430*/  LEA R19, R21, 0xc0800000, 0x17 ;  /* 0xc080000015137811 */ /* 0x000fe200078eb8ff */
[----:B------:R-:W-:Y:S01]  /*3440*/  BSSY.RECONVERGENT B3, `(.L_x_125) ;  /* 0x0000036000037945 */ /* 0x000fe20003800200 */
[----:B------:R-:W-:Y:S02]  /*3450*/  IADD3 R18, PT, PT, R18, -0x7f, RZ ;  /* 0xffffff8112127810 */ /* 0x000fe40007ffe0ff */
[----:B------:R-:W-:Y:S02]  /*3460*/  IADD3 R19, PT, PT, -R19, R22, RZ ;  /* 0x0000001613137210 */ /* 0x000fe40007ffe1ff */
[C---:B------:R-:W-:Y:S01]  /*3470*/  IADD3 R21, PT, PT, R18.reuse, 0x7f, -R21 ;  /* 0x0000007f12157810 */ /* 0x040fe20007ffe815 */
[----:B------:R-:W-:Y:S01]  /*3480*/  IMAD R0, R18, -0x800000, R27 ;  /* 0xff80000012007824 */ /* 0x000fe200078e021b */
[----:B------:R0:W1:Y:S02]  /*3490*/  MUFU.RCP R22, R19 ;  /* 0x0000001300167308 */ /* 0x0000640000001000 */
[----:B------:R-:W-:Y:S01]  /*34a0*/  IADD3 R21, PT, PT, R21, R20, RZ ;  /* 0x0000001415157210 */ /* 0x000fe20007ffe0ff */
[----:B0-----:R-:W-:-:S04]  /*34b0*/  FADD.FTZ R19, -R19, -RZ ;  /* 0x800000ff13137221 */ /* 0x001fc80000010100 */
[----:B-1----:R-:W-:-:S04]  /*34c0*/  FFMA R23, R22, R19, 1 ;  /* 0x3f80000016177423 */ /* 0x002fc80000000013 */
[----:B------:R-:W-:-:S04]  /*34d0*/  FFMA R23, R22, R23, R22 ;  /* 0x0000001716177223 */ /* 0x000fc80000000016 */
[----:B------:R-:W-:-:S04]  /*34e0*/  FFMA R22, R0, R23, RZ ;  /* 0x0000001700167223 */ /* 0x000fc800000000ff */
[----:B------:R-:W-:-:S04]  /*34f0*/  FFMA R24, R19, R22, R0 ;  /* 0x0000001613187223 */ /* 0x000fc80000000000 */
[----:B------:R-:W-:-:S04]  /*3500*/  FFMA R24, R23, R24, R22 ;  /* 0x0000001817187223 */ /* 0x000fc80000000016 */
[----:B------:R-:W-:-:S04]  /*3510*/  FFMA R19, R19, R24, R0 ;  /* 0x0000001813137223 */ /* 0x000fc80000000000 */
[----:B------:R-:W-:-:S05]  /*3520*/  FFMA R0, R23, R19, R24 ;  /* 0x0000001317007223 */ /* 0x000fca0000000018 */
[----:B------:R-:W-:-:S04]  /*3530*/  SHF.R.U32.HI R18, RZ, 0x17, R0 ;  /* 0x00000017ff127819 */ /* 0x000fc80000011600 */
[----:B------:R-:W-:-:S04]  /*3540*/  LOP3.LUT R18, R18, 0xff, RZ, 0xc0, !PT ;  /* 0x000000ff12127812 */ /* 0x000fc800078ec0ff */
[----:B------:R-:W-:-:S04]  /*3550*/  IADD3 R18, PT, PT, R18, R21, RZ ;  /* 0x0000001512127210 */ /* 0x000fc80007ffe0ff */
[----:B------:R-:W-:-:S04]  /*3560*/  IADD3 R20, PT, PT, R18, -0x1, RZ ;  /* 0xffffffff12147810 */ /* 0x000fc80007ffe0ff */
[----:B------:R-:W-:-:S13]  /*3570*/  ISETP.GE.U32.AND P0, PT, R20, 0xfe, PT ;  /* 0x000000fe1400780c */ /* 0x000fda0003f06070 */
[----:B------:R-:W-:Y:S05]  /*3580*/  @!P0 BRA `(.L_x_126) ;  /* 0x0000000000808947 */ /* 0x000fea0003800000 */
[----:B------:R-:W-:-:S13]  /*3590*/  ISETP.GT.AND P0, PT, R18, 0xfe, PT ;  /* 0x000000fe1200780c */ /* 0x000fda0003f04270 */
[----:B------:R-:W-:Y:S05]  /*35a0*/  @P0 BRA `(.L_x_127) ;  /* 0x00000000006c0947 */ /* 0x000fea0003800000 */
[----:B------:R-:W-:-:S13]  /*35b0*/  ISETP.GE.AND P0, PT, R18, 0x1, PT ;  /* 0x000000011200780c */ /* 0x000fda0003f06270 */
[----:B------:R-:W-:Y:S05]  /*35c0*/  @P0 BRA `(.L_x_128) ;  /* 0x0000000000740947 */ /* 0x000fea0003800000 */
[----:B------:R-:W-:Y:S02]  /*35d0*/  ISETP.GE.AND P0, PT, R18, -0x18, PT ;  /* 0xffffffe81200780c */ /* 0x000fe40003f06270 */
[----:B------:R-:W-:-:S11]  /*35e0*/  LOP3.LUT R0, R0, 0x80000000, RZ, 0xc0, !PT ;  /* 0x8000000000007812 */ /* 0x000fd600078ec0ff */
[----:B------:R-:W-:Y:S05]  /*35f0*/  @!P0 BRA `(.L_x_128) ;  /* 0x0000000000688947 */ /* 0x000fea0003800000 */
[CCC-:B------:R-:W-:Y:S01]  /*3600*/  FFMA.RZ R20, R23.reuse, R19.reuse, R24.reuse ;  /* 0x0000001317147223 */ /* 0x1c0fe2000000c018 */
[CCC-:B------:R-:W-:Y:S01]  /*3610*/  FFMA.RP R21, R23.reuse, R19.reuse, R24.reuse ;  /* 0x0000001317157223 */ /* 0x1c0fe20000008018 */
[----:B------:R-:W-:Y:S01]  /*3620*/  FFMA.RM R24, R23, R19, R24 ;  /* 0x0000001317187223 */ /* 0x000fe20000004018 */
[----:B------:R-:W-:Y:S02]  /*3630*/  IADD3 R19, PT, PT, R18, 0x20, RZ ;  /* 0x0000002012137810 */ /* 0x000fe40007ffe0ff */
[----:B------:R-:W-:Y:S02]  /*3640*/  LOP3.LUT R20, R20, 0x7fffff, RZ, 0xc0, !PT ;  /* 0x007fffff14147812 */ /* 0x000fe400078ec0ff */
[----:B------:R-:W-:Y:S02]  /*3650*/  ISETP.NE.AND P3, PT, R18, RZ, PT ;  /* 0x000000ff1200720c */ /* 0x000fe40003f65270 */
[----:B------:R-:W-:Y:S02]  /*3660*/  LOP3.LUT R20, R20, 0x800000, RZ, 0xfc, !PT ;  /* 0x0080000014147812 */ /* 0x000fe400078efcff */
[----:B------:R-:W-:-:S02]  /*3670*/  ISETP.NE.AND P1, PT, R18, RZ, PT ;  /* 0x000000ff1200720c */ /* 0x000fc40003f25270 */
[----:B------:R-:W-:Y:S02]  /*3680*/  IADD3 R18, PT, PT, -R18, RZ, RZ ;  /* 0x000000ff12127210 */ /* 0x000fe40007ffe1ff */
[----:B------:R-:W-:Y:S02]  /*3690*/  SHF.L.U32 R19, R20, R19, RZ ;  /* 0x0000001314137219 */ /* 0x000fe400000006ff */
[----:B------:R-:W-:Y:S02]  /*36a0*/  FSETP.NEU.FTZ.AND P0, PT, R21, R24, PT ;  /* 0x000000181500720b */ /* 0x000fe40003f1d000 */
[----:B------:R-:W-:Y:S02]  /*36b0*/  SEL R21, R18, RZ, P3 ;  /* 0x000000ff12157207 */ /* 0x000fe40001800000 */
[----:B------:R-:W-:Y:S02]  /*36c0*/  ISETP.NE.AND P1, PT, R19, RZ, P1 ;  /* 0x000000ff1300720c */ /* 0x000fe40000f25270 */
[----:B------:R-:W-:-:S02]  /*36d0*/  SHF.R.U32.HI R21, RZ, R21, R20 ;  /* 0x00000015ff157219 */ /* 0x000fc40000011614 */
[----:B------:R-:W-:Y:S02]  /*36e0*/  PLOP3.LUT P0, PT, P0, P1, PT, 0xf8, 0x8f ;  /* 0x00000000008f781c */ /* 0x000fe40000703f70 */
[----:B------:R-:W-:Y:S02]  /*36f0*/  SHF.R.U32.HI R19, RZ, 0x1, R21 ;  /* 0x00000001ff137819 */ /* 0x000fe40000011615 */
[----:B------:R-:W-:-:S04]  /*3700*/  SEL R18, RZ, 0x1, !P0 ;  /* 0x00000001ff127807 */ /* 0x000fc80004000000 */
[----:B------:R-:W-:-:S04]  /*3710*/  LOP3.LUT R18, R18, 0x1, R19, 0xf8, !PT ;  /* 0x0000000112127812 */ /* 0x000fc800078ef813 */
[----:B------:R-:W-:-:S04]  /*3720*/  LOP3.LUT R18, R18, R21, RZ, 0xc0, !PT ;  /* 0x0000001512127212 */ /* 0x000fc800078ec0ff */
[----:B------:R-:W-:-:S04]  /*3730*/  IADD3 R19, PT, PT, R19, R18, RZ ;  /* 0x0000001213137210 */ /* 0x000fc80007ffe0ff */
[----:B------:R-:W-:Y:S01]  /*3740*/  LOP3.LUT R0, R19, R0, RZ, 0xfc, !PT ;  /* 0x0000000013007212 */ /* 0x000fe200078efcff */
[----:B------:R-:W-:Y:S06]  /*3750*/  BRA `(.L_x_128) ;  /* 0x0000000000107947 */ /* 0x000fec0003800000 */
.L_x_127:
[----:B------:R-:W-:-:S04]  /*3760*/  LOP3.LUT R0, R0, 0x80000000, RZ, 0xc0, !PT ;  /* 0x8000000000007812 */ /* 0x000fc800078ec0ff */
[----:B------:R-:W-:Y:S01]  /*3770*/  LOP3.LUT R0, R0, 0x7f800000, RZ, 0xfc, !PT ;  /* 0x7f80000000007812 */ /* 0x000fe200078efcff */
[----:B------:R-:W-:Y:S06]  /*3780*/  BRA `(.L_x_128) ;  /* 0x0000000000047947 */ /* 0x000fec0003800000 */
.L_x_126:
[----:B------:R-:W-:-:S07]  /*3790*/  LEA R0, R21, R0, 0x17 ;  /* 0x0000000015007211 */ /* 0x000fce00078eb8ff */
.L_x_128:
[----:B------:R-:W-:Y:S05]  /*37a0*/  BSYNC.RECONVERGENT B3 ;  /* 0x0000000000037941 */ /* 0x000fea0003800200 */
.L_x_125:
[----:B------:R-:W-:Y:S05]  /*37b0*/  BRA `(.L_x_129) ;  /* 0x0000000000207947 */ /* 0x000fea0003800000 */
.L_x_124:
[----:B------:R-:W-:-:S04]  /*37c0*/  LOP3.LUT R22, R22, 0x80000000, R27, 0x48, !PT ;  /* 0x8000000016167812 */ /* 0x000fc800078e481b */
[----:B------:R-:W-:Y:S01]  /*37d0*/  LOP3.LUT R0, R22, 0x7f800000, RZ, 0xfc, !PT ;  /* 0x7f80000016007812 */ /* 0x000fe200078efcff */
[----:B------:R-:W-:Y:S06]  /*37e0*/  BRA `(.L_x_129) ;  /* 0x0000000000147947 */ /* 0x000fec0003800000 */
.L_x_123:
[----:B------:R-:W-:Y:S01]  /*37f0*/  LOP3.LUT R0, R22, 0x80000000, R27, 0x48, !PT ;  /* 0x8000000016007812 */ /* 0x000fe200078e481b */
[----:B------:R-:W-:Y:S06]  /*3800*/  BRA `(.L_x_129) ;  /* 0x00000000000c7947 */ /* 0x000fec0003800000 */
.L_x_122:
[----:B------:R-:W0:Y:S01]  /*3810*/  MUFU.RSQ R0, -QNAN ;  /* 0xffc0000000007908 */ /* 0x000e220000001400 */
[----:B------:R-:W-:Y:S05]  /*3820*/  BRA `(.L_x_129) ;  /* 0x0000000000047947 */ /* 0x000fea0003800000 */
.L_x_121:
[----:B------:R-:W-:-:S07]  /*3830*/  FADD.FTZ R0, R27, R22 ;  /* 0x000000161b007221 */ /* 0x000fce0000010000 */
.L_x_129:
[----:B------:R-:W-:Y:S05]  /*3840*/  BSYNC.RECONVERGENT B2 ;  /* 0x0000000000027941 */ /* 0x000fea0003800200 */
.L_x_119:
[----:B------:R-:W-:Y:S01]  /*3850*/  HFMA2 R19, -RZ, RZ, 0, 0 ;  /* 0x00000000ff137431 */ /* 0x000fe200000001ff */
[----:B------:R-:W-:-:S04]  /*3860*/  MOV R18, R2 ;  /* 0x0000000200127202 */ /* 0x000fc80000000f00 */
[----:B0-----:R-:W-:Y:S05]  /*3870*/  RET.REL.NODEC R18 `(_Z22compute_forces_nsquarePKfS0_S0_PfS1_if) ;  /* 0xffffffc412e07950 */ /* 0x001fea0003c3ffff */
.L_x_130:
        /* <DEDUP_REMOVED lines=16> */
.L_x_132:


//--------------------- .nv.shared.reserved.0     --------------------------
	.section	.nv.shared.reserved.0,"aw",@nobits
	.weak		__nv_reservedSMEM_offset_0_alias
	.size		__nv_reservedSMEM_offset_0_alias, 0, 64
	.other		__nv_reservedSMEM_offset_0_alias,@"STO_CUDA_RESERVED_SHARED STV_DEFAULT"
__nv_reservedSMEM_offset_0_alias:
	.zero		0
	.zero		64


//--------------------- .nv.constant0._Z13update_bodiesPfS_S_S_PKfS1_if --------------------------
	.section	.nv.constant0._Z13update_bodiesPfS_S_S_PKfS1_if,"a",@progbits
	.sectionflags	@""
	.align	4
.nv.constant0._Z13update_bodiesPfS_S_S_PKfS1_if:
	.zero		952


//--------------------- .nv.constant0._Z22compute_forces_nsquarePKfS0_S0_PfS1_if --------------------------
	.section	.nv.constant0._Z22compute_forces_nsquarePKfS0_S0_PfS1_if,"a",@progbits
	.sectionflags	@""
	.align	4
.nv.constant0._Z22compute_forces_nsquarePKfS0_S0_PfS1_if:
	.zero		944


//--------------------- SYMBOLS --------------------------

	.type		.nv.reservedSmem.offset0,@object
	.size		.nv.reservedSmem.offset0,0x4
